//
// Generated by NVIDIA NVVM Compiler
//
// Compiler Build ID: CL-36424714
// Cuda compilation tools, release 13.0, V13.0.88
// Based on NVVM 20.0.0
//

.version 9.0
.target sm_100
.address_size 64

	// .globl	_Z13naiveSgemm_v4PfS_S_iii
// _ZZ13naiveSgemm_v4PfS_S_iiiE3s_a has been demoted
// _ZZ13naiveSgemm_v4PfS_S_iiiE3s_b has been demoted

.visible .entry _Z13naiveSgemm_v4PfS_S_iii(
	.param .u64 .ptr .align 1 _Z13naiveSgemm_v4PfS_S_iii_param_0,
	.param .u64 .ptr .align 1 _Z13naiveSgemm_v4PfS_S_iii_param_1,
	.param .u64 .ptr .align 1 _Z13naiveSgemm_v4PfS_S_iii_param_2,
	.param .u32 _Z13naiveSgemm_v4PfS_S_iii_param_3,
	.param .u32 _Z13naiveSgemm_v4PfS_S_iii_param_4,
	.param .u32 _Z13naiveSgemm_v4PfS_S_iii_param_5
)
{
	.reg .pred 	%p<3>;
	.reg .b32 	%r<103>;
	.reg .b32 	%f<1555>;
	.reg .b64 	%rd<31>;
	// demoted variable
	.shared .align 4 .b8 _ZZ13naiveSgemm_v4PfS_S_iiiE3s_a[8192];
	// demoted variable
	.shared .align 4 .b8 _ZZ13naiveSgemm_v4PfS_S_iiiE3s_b[8192];
	ld.param.u64 	%rd1, [_Z13naiveSgemm_v4PfS_S_iii_param_0];
	ld.param.u64 	%rd2, [_Z13naiveSgemm_v4PfS_S_iii_param_1];
	ld.param.u32 	%r16, [_Z13naiveSgemm_v4PfS_S_iii_param_4];
	ld.param.u32 	%r17, [_Z13naiveSgemm_v4PfS_S_iii_param_5];
	cvta.to.global.u64 	%rd4, %rd2;
	cvta.to.global.u64 	%rd5, %rd1;
	mov.u32 	%r18, %ctaid.x;
	mov.u32 	%r19, %ctaid.y;
	mov.u32 	%r20, %tid.x;
	mov.u32 	%r21, %tid.y;
	mov.u32 	%r22, %ntid.x;
	mad.lo.s32 	%r23, %r21, %r22, %r20;
	shr.u32 	%r24, %r23, 1;
	shl.b32 	%r25, %r23, 2;
	and.b32  	%r26, %r25, 4;
	shr.u32 	%r1, %r23, 5;
	and.b32  	%r2, %r25, 124;
	shl.b32 	%r27, %r19, 7;
	add.s32 	%r28, %r27, %r24;
	shl.b32 	%r3, %r18, 7;
	or.b32  	%r29, %r2, %r3;
	mad.lo.s32 	%r4, %r17, %r28, %r26;
	mad.lo.s32 	%r30, %r16, %r1, %r29;
	mul.wide.s32 	%rd6, %r4, 4;
	add.s64 	%rd7, %rd5, %rd6;
	ld.global.nc.v4.f32 	{%f194, %f195, %f196, %f197}, [%rd7];
	mul.wide.s32 	%rd8, %r30, 4;
	add.s64 	%rd9, %rd4, %rd8;
	ld.global.nc.v4.f32 	{%f198, %f199, %f200, %f201}, [%rd9];
	shl.b32 	%r31, %r23, 11;
	and.b32  	%r32, %r31, 2048;
	mov.u32 	%r33, _ZZ13naiveSgemm_v4PfS_S_iiiE3s_a;
	add.s32 	%r34, %r33, %r32;
	shl.b32 	%r35, %r24, 2;
	add.s32 	%r36, %r34, %r35;
	st.shared.f32 	[%r36], %f194;
	st.shared.f32 	[%r36+512], %f195;
	st.shared.f32 	[%r36+1024], %f196;
	st.shared.f32 	[%r36+1536], %f197;
	shl.b32 	%r37, %r1, 9;
	mov.u32 	%r38, _ZZ13naiveSgemm_v4PfS_S_iiiE3s_b;
	add.s32 	%r39, %r38, %r37;
	shl.b32 	%r40, %r23, 4;
	and.b32  	%r41, %r40, 496;
	add.s32 	%r42, %r39, %r41;
	st.shared.v4.f32 	[%r42], {%f198, %f199, %f200, %f201};
	setp.lt.s32 	%p1, %r17, 9;
	mov.f32 	%f1491, 0f00000000;
	mov.f32 	%f1492, %f1491;
	mov.f32 	%f1493, %f1491;
	mov.f32 	%f1494, %f1491;
	mov.f32 	%f1495, %f1491;
	mov.f32 	%f1496, %f1491;
	mov.f32 	%f1497, %f1491;
	mov.f32 	%f1498, %f1491;
	mov.f32 	%f1499, %f1491;
	mov.f32 	%f1500, %f1491;
	mov.f32 	%f1501, %f1491;
	mov.f32 	%f1502, %f1491;
	mov.f32 	%f1503, %f1491;
	mov.f32 	%f1504, %f1491;
	mov.f32 	%f1505, %f1491;
	mov.f32 	%f1506, %f1491;
	mov.f32 	%f1507, %f1491;
	mov.f32 	%f1508, %f1491;
	mov.f32 	%f1509, %f1491;
	mov.f32 	%f1510, %f1491;
	mov.f32 	%f1511, %f1491;
	mov.f32 	%f1512, %f1491;
	mov.f32 	%f1513, %f1491;
	mov.f32 	%f1514, %f1491;
	mov.f32 	%f1515, %f1491;
	mov.f32 	%f1516, %f1491;
	mov.f32 	%f1517, %f1491;
	mov.f32 	%f1518, %f1491;
	mov.f32 	%f1519, %f1491;
	mov.f32 	%f1520, %f1491;
	mov.f32 	%f1521, %f1491;
	mov.f32 	%f1522, %f1491;
	mov.f32 	%f1523, %f1491;
	mov.f32 	%f1524, %f1491;
	mov.f32 	%f1525, %f1491;
	mov.f32 	%f1526, %f1491;
	mov.f32 	%f1527, %f1491;
	mov.f32 	%f1528, %f1491;
	mov.f32 	%f1529, %f1491;
	mov.f32 	%f1530, %f1491;
	mov.f32 	%f1531, %f1491;
	mov.f32 	%f1532, %f1491;
	mov.f32 	%f1533, %f1491;
	mov.f32 	%f1534, %f1491;
	mov.f32 	%f1535, %f1491;
	mov.f32 	%f1536, %f1491;
	mov.f32 	%f1537, %f1491;
	mov.f32 	%f1538, %f1491;
	mov.f32 	%f1539, %f1491;
	mov.f32 	%f1540, %f1491;
	mov.f32 	%f1541, %f1491;
	mov.f32 	%f1542, %f1491;
	mov.f32 	%f1543, %f1491;
	mov.f32 	%f1544, %f1491;
	mov.f32 	%f1545, %f1491;
	mov.f32 	%f1546, %f1491;
	mov.f32 	%f1547, %f1491;
	mov.f32 	%f1548, %f1491;
	mov.f32 	%f1549, %f1491;
	mov.f32 	%f1550, %f1491;
	mov.f32 	%f1551, %f1491;
	mov.f32 	%f1552, %f1491;
	mov.f32 	%f1553, %f1491;
	mov.f32 	%f1554, %f1491;
	@%p1 bra 	$L__BB0_3;
	ld.param.u32 	%r96, [_Z13naiveSgemm_v4PfS_S_iii_param_4];
	add.s32 	%r44, %r17, 7;
	shr.u32 	%r45, %r44, 3;
	neg.s32 	%r102, %r45;
	add.s32 	%r101, %r4, 8;
	add.s32 	%r46, %r1, 8;
	mad.lo.s32 	%r47, %r96, %r46, %r3;
	add.s32 	%r100, %r47, %r2;
	mov.f32 	%f1491, 0f00000000;
	mov.b32 	%r99, 0;
$L__BB0_2:
	ld.param.u32 	%r97, [_Z13naiveSgemm_v4PfS_S_iii_param_4];
	ld.param.u64 	%rd29, [_Z13naiveSgemm_v4PfS_S_iii_param_1];
	ld.param.u64 	%rd28, [_Z13naiveSgemm_v4PfS_S_iii_param_0];
	mul.wide.s32 	%rd10, %r101, 4;
	cvta.to.global.u64 	%rd11, %rd28;
	add.s64 	%rd12, %rd11, %rd10;
	add.s32 	%r99, %r99, 1;
	ld.global.nc.v4.f32 	{%f203, %f204, %f205, %f206}, [%rd12];
	cvta.to.global.u64 	%rd13, %rd29;
	mul.wide.s32 	%rd14, %r100, 4;
	add.s64 	%rd15, %rd13, %rd14;
	ld.global.nc.v4.f32 	{%f207, %f208, %f209, %f210}, [%rd15];
	shl.b32 	%r48, %r99, 12;
	and.b32  	%r49, %r48, 4096;
	xor.b32  	%r50, %r49, 4096;
	mov.u32 	%r51, _ZZ13naiveSgemm_v4PfS_S_iiiE3s_a;
	add.s32 	%r52, %r51, %r50;
	mov.u32 	%r53, _ZZ13naiveSgemm_v4PfS_S_iiiE3s_b;
	add.s32 	%r54, %r53, %r50;
	mov.u32 	%r55, %tid.y;
	shl.b32 	%r56, %r55, 4;
	add.s32 	%r57, %r52, %r56;
	ld.shared.v4.f32 	{%f211, %f212, %f213, %f214}, [%r57];
	ld.shared.v4.f32 	{%f215, %f216, %f217, %f218}, [%r57+256];
	mov.u32 	%r58, %tid.x;
	shl.b32 	%r59, %r58, 4;
	add.s32 	%r60, %r54, %r59;
	ld.shared.v4.f32 	{%f219, %f220, %f221, %f222}, [%r60];
	ld.shared.v4.f32 	{%f223, %f224, %f225, %f226}, [%r60+256];
	fma.rn.f32 	%f227, %f211, %f219, %f1554;
	fma.rn.f32 	%f228, %f211, %f220, %f1553;
	fma.rn.f32 	%f229, %f211, %f221, %f1552;
	fma.rn.f32 	%f230, %f211, %f222, %f1551;
	fma.rn.f32 	%f231, %f211, %f223, %f1550;
	fma.rn.f32 	%f232, %f211, %f224, %f1549;
	fma.rn.f32 	%f233, %f211, %f225, %f1548;
	fma.rn.f32 	%f234, %f211, %f226, %f1547;
	fma.rn.f32 	%f235, %f212, %f219, %f1546;
	fma.rn.f32 	%f236, %f212, %f220, %f1545;
	fma.rn.f32 	%f237, %f212, %f221, %f1544;
	fma.rn.f32 	%f238, %f212, %f222, %f1543;
	fma.rn.f32 	%f239, %f212, %f223, %f1542;
	fma.rn.f32 	%f240, %f212, %f224, %f1541;
	fma.rn.f32 	%f241, %f212, %f225, %f1540;
	fma.rn.f32 	%f242, %f212, %f226, %f1539;
	fma.rn.f32 	%f243, %f213, %f219, %f1538;
	fma.rn.f32 	%f244, %f213, %f220, %f1537;
	fma.rn.f32 	%f245, %f213, %f221, %f1536;
	fma.rn.f32 	%f246, %f213, %f222, %f1535;
	fma.rn.f32 	%f247, %f213, %f223, %f1534;
	fma.rn.f32 	%f248, %f213, %f224, %f1533;
	fma.rn.f32 	%f249, %f213, %f225, %f1532;
	fma.rn.f32 	%f250, %f213, %f226, %f1531;
	fma.rn.f32 	%f251, %f214, %f219, %f1530;
	fma.rn.f32 	%f252, %f214, %f220, %f1529;
	fma.rn.f32 	%f253, %f214, %f221, %f1528;
	fma.rn.f32 	%f254, %f214, %f222, %f1527;
	fma.rn.f32 	%f255, %f214, %f223, %f1526;
	fma.rn.f32 	%f256, %f214, %f224, %f1525;
	fma.rn.f32 	%f257, %f214, %f225, %f1524;
	fma.rn.f32 	%f258, %f214, %f226, %f1523;
	fma.rn.f32 	%f259, %f215, %f219, %f1522;
	fma.rn.f32 	%f260, %f215, %f220, %f1521;
	fma.rn.f32 	%f261, %f215, %f221, %f1520;
	fma.rn.f32 	%f262, %f215, %f222, %f1519;
	fma.rn.f32 	%f263, %f215, %f223, %f1518;
	fma.rn.f32 	%f264, %f215, %f224, %f1517;
	fma.rn.f32 	%f265, %f215, %f225, %f1516;
	fma.rn.f32 	%f266, %f215, %f226, %f1515;
	fma.rn.f32 	%f267, %f216, %f219, %f1514;
	fma.rn.f32 	%f268, %f216, %f220, %f1513;
	fma.rn.f32 	%f269, %f216, %f221, %f1512;
	fma.rn.f32 	%f270, %f216, %f222, %f1511;
	fma.rn.f32 	%f271, %f216, %f223, %f1510;
	fma.rn.f32 	%f272, %f216, %f224, %f1509;
	fma.rn.f32 	%f273, %f216, %f225, %f1508;
	fma.rn.f32 	%f274, %f216, %f226, %f1507;
	fma.rn.f32 	%f275, %f217, %f219, %f1506;
	fma.rn.f32 	%f276, %f217, %f220, %f1505;
	fma.rn.f32 	%f277, %f217, %f221, %f1504;
	fma.rn.f32 	%f278, %f217, %f222, %f1503;
	fma.rn.f32 	%f279, %f217, %f223, %f1502;
	fma.rn.f32 	%f280, %f217, %f224, %f1501;
	fma.rn.f32 	%f281, %f217, %f225, %f1500;
	fma.rn.f32 	%f282, %f217, %f226, %f1499;
	fma.rn.f32 	%f283, %f218, %f219, %f1498;
	fma.rn.f32 	%f284, %f218, %f220, %f1497;
	fma.rn.f32 	%f285, %f218, %f221, %f1496;
	fma.rn.f32 	%f286, %f218, %f222, %f1495;
	fma.rn.f32 	%f287, %f218, %f223, %f1494;
	fma.rn.f32 	%f288, %f218, %f224, %f1493;
	fma.rn.f32 	%f289, %f218, %f225, %f1492;
	fma.rn.f32 	%f290, %f218, %f226, %f1491;
	ld.shared.v4.f32 	{%f291, %f292, %f293, %f294}, [%r57+512];
	ld.shared.v4.f32 	{%f295, %f296, %f297, %f298}, [%r57+768];
	ld.shared.v4.f32 	{%f299, %f300, %f301, %f302}, [%r60+512];
	ld.shared.v4.f32 	{%f303, %f304, %f305, %f306}, [%r60+768];
	fma.rn.f32 	%f307, %f291, %f299, %f227;
	fma.rn.f32 	%f308, %f291, %f300, %f228;
	fma.rn.f32 	%f309, %f291, %f301, %f229;
	fma.rn.f32 	%f310, %f291, %f302, %f230;
	fma.rn.f32 	%f311, %f291, %f303, %f231;
	fma.rn.f32 	%f312, %f291, %f304, %f232;
	fma.rn.f32 	%f313, %f291, %f305, %f233;
	fma.rn.f32 	%f314, %f291, %f306, %f234;
	fma.rn.f32 	%f315, %f292, %f299, %f235;
	fma.rn.f32 	%f316, %f292, %f300, %f236;
	fma.rn.f32 	%f317, %f292, %f301, %f237;
	fma.rn.f32 	%f318, %f292, %f302, %f238;
	fma.rn.f32 	%f319, %f292, %f303, %f239;
	fma.rn.f32 	%f320, %f292, %f304, %f240;
	fma.rn.f32 	%f321, %f292, %f305, %f241;
	fma.rn.f32 	%f322, %f292, %f306, %f242;
	fma.rn.f32 	%f323, %f293, %f299, %f243;
	fma.rn.f32 	%f324, %f293, %f300, %f244;
	fma.rn.f32 	%f325, %f293, %f301, %f245;
	fma.rn.f32 	%f326, %f293, %f302, %f246;
	fma.rn.f32 	%f327, %f293, %f303, %f247;
	fma.rn.f32 	%f328, %f293, %f304, %f248;
	fma.rn.f32 	%f329, %f293, %f305, %f249;
	fma.rn.f32 	%f330, %f293, %f306, %f250;
	fma.rn.f32 	%f331, %f294, %f299, %f251;
	fma.rn.f32 	%f332, %f294, %f300, %f252;
	fma.rn.f32 	%f333, %f294, %f301, %f253;
	fma.rn.f32 	%f334, %f294, %f302, %f254;
	fma.rn.f32 	%f335, %f294, %f303, %f255;
	fma.rn.f32 	%f336, %f294, %f304, %f256;
	fma.rn.f32 	%f337, %f294, %f305, %f257;
	fma.rn.f32 	%f338, %f294, %f306, %f258;
	fma.rn.f32 	%f339, %f295, %f299, %f259;
	fma.rn.f32 	%f340, %f295, %f300, %f260;
	fma.rn.f32 	%f341, %f295, %f301, %f261;
	fma.rn.f32 	%f342, %f295, %f302, %f262;
	fma.rn.f32 	%f343, %f295, %f303, %f263;
	fma.rn.f32 	%f344, %f295, %f304, %f264;
	fma.rn.f32 	%f345, %f295, %f305, %f265;
	fma.rn.f32 	%f346, %f295, %f306, %f266;
	fma.rn.f32 	%f347, %f296, %f299, %f267;
	fma.rn.f32 	%f348, %f296, %f300, %f268;
	fma.rn.f32 	%f349, %f296, %f301, %f269;
	fma.rn.f32 	%f350, %f296, %f302, %f270;
	fma.rn.f32 	%f351, %f296, %f303, %f271;
	fma.rn.f32 	%f352, %f296, %f304, %f272;
	fma.rn.f32 	%f353, %f296, %f305, %f273;
	fma.rn.f32 	%f354, %f296, %f306, %f274;
	fma.rn.f32 	%f355, %f297, %f299, %f275;
	fma.rn.f32 	%f356, %f297, %f300, %f276;
	fma.rn.f32 	%f357, %f297, %f301, %f277;
	fma.rn.f32 	%f358, %f297, %f302, %f278;
	fma.rn.f32 	%f359, %f297, %f303, %f279;
	fma.rn.f32 	%f360, %f297, %f304, %f280;
	fma.rn.f32 	%f361, %f297, %f305, %f281;
	fma.rn.f32 	%f362, %f297, %f306, %f282;
	fma.rn.f32 	%f363, %f298, %f299, %f283;
	fma.rn.f32 	%f364, %f298, %f300, %f284;
	fma.rn.f32 	%f365, %f298, %f301, %f285;
	fma.rn.f32 	%f366, %f298, %f302, %f286;
	fma.rn.f32 	%f367, %f298, %f303, %f287;
	fma.rn.f32 	%f368, %f298, %f304, %f288;
	fma.rn.f32 	%f369, %f298, %f305, %f289;
	fma.rn.f32 	%f370, %f298, %f306, %f290;
	ld.shared.v4.f32 	{%f371, %f372, %f373, %f374}, [%r57+1024];
	ld.shared.v4.f32 	{%f375, %f376, %f377, %f378}, [%r57+1280];
	ld.shared.v4.f32 	{%f379, %f380, %f381, %f382}, [%r60+1024];
	ld.shared.v4.f32 	{%f383, %f384, %f385, %f386}, [%r60+1280];
	fma.rn.f32 	%f387, %f371, %f379, %f307;
	fma.rn.f32 	%f388, %f371, %f380, %f308;
	fma.rn.f32 	%f389, %f371, %f381, %f309;
	fma.rn.f32 	%f390, %f371, %f382, %f310;
	fma.rn.f32 	%f391, %f371, %f383, %f311;
	fma.rn.f32 	%f392, %f371, %f384, %f312;
	fma.rn.f32 	%f393, %f371, %f385, %f313;
	fma.rn.f32 	%f394, %f371, %f386, %f314;
	fma.rn.f32 	%f395, %f372, %f379, %f315;
	fma.rn.f32 	%f396, %f372, %f380, %f316;
	fma.rn.f32 	%f397, %f372, %f381, %f317;
	fma.rn.f32 	%f398, %f372, %f382, %f318;
	fma.rn.f32 	%f399, %f372, %f383, %f319;
	fma.rn.f32 	%f400, %f372, %f384, %f320;
	fma.rn.f32 	%f401, %f372, %f385, %f321;
	fma.rn.f32 	%f402, %f372, %f386, %f322;
	fma.rn.f32 	%f403, %f373, %f379, %f323;
	fma.rn.f32 	%f404, %f373, %f380, %f324;
	fma.rn.f32 	%f405, %f373, %f381, %f325;
	fma.rn.f32 	%f406, %f373, %f382, %f326;
	fma.rn.f32 	%f407, %f373, %f383, %f327;
	fma.rn.f32 	%f408, %f373, %f384, %f328;
	fma.rn.f32 	%f409, %f373, %f385, %f329;
	fma.rn.f32 	%f410, %f373, %f386, %f330;
	fma.rn.f32 	%f411, %f374, %f379, %f331;
	fma.rn.f32 	%f412, %f374, %f380, %f332;
	fma.rn.f32 	%f413, %f374, %f381, %f333;
	fma.rn.f32 	%f414, %f374, %f382, %f334;
	fma.rn.f32 	%f415, %f374, %f383, %f335;
	fma.rn.f32 	%f416, %f374, %f384, %f336;
	fma.rn.f32 	%f417, %f374, %f385, %f337;
	fma.rn.f32 	%f418, %f374, %f386, %f338;
	fma.rn.f32 	%f419, %f375, %f379, %f339;
	fma.rn.f32 	%f420, %f375, %f380, %f340;
	fma.rn.f32 	%f421, %f375, %f381, %f341;
	fma.rn.f32 	%f422, %f375, %f382, %f342;
	fma.rn.f32 	%f423, %f375, %f383, %f343;
	fma.rn.f32 	%f424, %f375, %f384, %f344;
	fma.rn.f32 	%f425, %f375, %f385, %f345;
	fma.rn.f32 	%f426, %f375, %f386, %f346;
	fma.rn.f32 	%f427, %f376, %f379, %f347;
	fma.rn.f32 	%f428, %f376, %f380, %f348;
	fma.rn.f32 	%f429, %f376, %f381, %f349;
	fma.rn.f32 	%f430, %f376, %f382, %f350;
	fma.rn.f32 	%f431, %f376, %f383, %f351;
	fma.rn.f32 	%f432, %f376, %f384, %f352;
	fma.rn.f32 	%f433, %f376, %f385, %f353;
	fma.rn.f32 	%f434, %f376, %f386, %f354;
	fma.rn.f32 	%f435, %f377, %f379, %f355;
	fma.rn.f32 	%f436, %f377, %f380, %f356;
	fma.rn.f32 	%f437, %f377, %f381, %f357;
	fma.rn.f32 	%f438, %f377, %f382, %f358;
	fma.rn.f32 	%f439, %f377, %f383, %f359;
	fma.rn.f32 	%f440, %f377, %f384, %f360;
	fma.rn.f32 	%f441, %f377, %f385, %f361;
	fma.rn.f32 	%f442, %f377, %f386, %f362;
	fma.rn.f32 	%f443, %f378, %f379, %f363;
	fma.rn.f32 	%f444, %f378, %f380, %f364;
	fma.rn.f32 	%f445, %f378, %f381, %f365;
	fma.rn.f32 	%f446, %f378, %f382, %f366;
	fma.rn.f32 	%f447, %f378, %f383, %f367;
	fma.rn.f32 	%f448, %f378, %f384, %f368;
	fma.rn.f32 	%f449, %f378, %f385, %f369;
	fma.rn.f32 	%f450, %f378, %f386, %f370;
	ld.shared.v4.f32 	{%f451, %f452, %f453, %f454}, [%r57+1536];
	ld.shared.v4.f32 	{%f455, %f456, %f457, %f458}, [%r57+1792];
	ld.shared.v4.f32 	{%f459, %f460, %f461, %f462}, [%r60+1536];
	ld.shared.v4.f32 	{%f463, %f464, %f465, %f466}, [%r60+1792];
	fma.rn.f32 	%f467, %f451, %f459, %f387;
	fma.rn.f32 	%f468, %f451, %f460, %f388;
	fma.rn.f32 	%f469, %f451, %f461, %f389;
	fma.rn.f32 	%f470, %f451, %f462, %f390;
	fma.rn.f32 	%f471, %f451, %f463, %f391;
	fma.rn.f32 	%f472, %f451, %f464, %f392;
	fma.rn.f32 	%f473, %f451, %f465, %f393;
	fma.rn.f32 	%f474, %f451, %f466, %f394;
	fma.rn.f32 	%f475, %f452, %f459, %f395;
	fma.rn.f32 	%f476, %f452, %f460, %f396;
	fma.rn.f32 	%f477, %f452, %f461, %f397;
	fma.rn.f32 	%f478, %f452, %f462, %f398;
	fma.rn.f32 	%f479, %f452, %f463, %f399;
	fma.rn.f32 	%f480, %f452, %f464, %f400;
	fma.rn.f32 	%f481, %f452, %f465, %f401;
	fma.rn.f32 	%f482, %f452, %f466, %f402;
	fma.rn.f32 	%f483, %f453, %f459, %f403;
	fma.rn.f32 	%f484, %f453, %f460, %f404;
	fma.rn.f32 	%f485, %f453, %f461, %f405;
	fma.rn.f32 	%f486, %f453, %f462, %f406;
	fma.rn.f32 	%f487, %f453, %f463, %f407;
	fma.rn.f32 	%f488, %f453, %f464, %f408;
	fma.rn.f32 	%f489, %f453, %f465, %f409;
	fma.rn.f32 	%f490, %f453, %f466, %f410;
	fma.rn.f32 	%f491, %f454, %f459, %f411;
	fma.rn.f32 	%f492, %f454, %f460, %f412;
	fma.rn.f32 	%f493, %f454, %f461, %f413;
	fma.rn.f32 	%f494, %f454, %f462, %f414;
	fma.rn.f32 	%f495, %f454, %f463, %f415;
	fma.rn.f32 	%f496, %f454, %f464, %f416;
	fma.rn.f32 	%f497, %f454, %f465, %f417;
	fma.rn.f32 	%f498, %f454, %f466, %f418;
	fma.rn.f32 	%f499, %f455, %f459, %f419;
	fma.rn.f32 	%f500, %f455, %f460, %f420;
	fma.rn.f32 	%f501, %f455, %f461, %f421;
	fma.rn.f32 	%f502, %f455, %f462, %f422;
	fma.rn.f32 	%f503, %f455, %f463, %f423;
	fma.rn.f32 	%f504, %f455, %f464, %f424;
	fma.rn.f32 	%f505, %f455, %f465, %f425;
	fma.rn.f32 	%f506, %f455, %f466, %f426;
	fma.rn.f32 	%f507, %f456, %f459, %f427;
	fma.rn.f32 	%f508, %f456, %f460, %f428;
	fma.rn.f32 	%f509, %f456, %f461, %f429;
	fma.rn.f32 	%f510, %f456, %f462, %f430;
	fma.rn.f32 	%f511, %f456, %f463, %f431;
	fma.rn.f32 	%f512, %f456, %f464, %f432;
	fma.rn.f32 	%f513, %f456, %f465, %f433;
	fma.rn.f32 	%f514, %f456, %f466, %f434;
	fma.rn.f32 	%f515, %f457, %f459, %f435;
	fma.rn.f32 	%f516, %f457, %f460, %f436;
	fma.rn.f32 	%f517, %f457, %f461, %f437;
	fma.rn.f32 	%f518, %f457, %f462, %f438;
	fma.rn.f32 	%f519, %f457, %f463, %f439;
	fma.rn.f32 	%f520, %f457, %f464, %f440;
	fma.rn.f32 	%f521, %f457, %f465, %f441;
	fma.rn.f32 	%f522, %f457, %f466, %f442;
	fma.rn.f32 	%f523, %f458, %f459, %f443;
	fma.rn.f32 	%f524, %f458, %f460, %f444;
	fma.rn.f32 	%f525, %f458, %f461, %f445;
	fma.rn.f32 	%f526, %f458, %f462, %f446;
	fma.rn.f32 	%f527, %f458, %f463, %f447;
	fma.rn.f32 	%f528, %f458, %f464, %f448;
	fma.rn.f32 	%f529, %f458, %f465, %f449;
	fma.rn.f32 	%f530, %f458, %f466, %f450;
	ld.shared.v4.f32 	{%f531, %f532, %f533, %f534}, [%r57+2048];
	ld.shared.v4.f32 	{%f535, %f536, %f537, %f538}, [%r57+2304];
	ld.shared.v4.f32 	{%f539, %f540, %f541, %f542}, [%r60+2048];
	ld.shared.v4.f32 	{%f543, %f544, %f545, %f546}, [%r60+2304];
	fma.rn.f32 	%f547, %f531, %f539, %f467;
	fma.rn.f32 	%f548, %f531, %f540, %f468;
	fma.rn.f32 	%f549, %f531, %f541, %f469;
	fma.rn.f32 	%f550, %f531, %f542, %f470;
	fma.rn.f32 	%f551, %f531, %f543, %f471;
	fma.rn.f32 	%f552, %f531, %f544, %f472;
	fma.rn.f32 	%f553, %f531, %f545, %f473;
	fma.rn.f32 	%f554, %f531, %f546, %f474;
	fma.rn.f32 	%f555, %f532, %f539, %f475;
	fma.rn.f32 	%f556, %f532, %f540, %f476;
	fma.rn.f32 	%f557, %f532, %f541, %f477;
	fma.rn.f32 	%f558, %f532, %f542, %f478;
	fma.rn.f32 	%f559, %f532, %f543, %f479;
	fma.rn.f32 	%f560, %f532, %f544, %f480;
	fma.rn.f32 	%f561, %f532, %f545, %f481;
	fma.rn.f32 	%f562, %f532, %f546, %f482;
	fma.rn.f32 	%f563, %f533, %f539, %f483;
	fma.rn.f32 	%f564, %f533, %f540, %f484;
	fma.rn.f32 	%f565, %f533, %f541, %f485;
	fma.rn.f32 	%f566, %f533, %f542, %f486;
	fma.rn.f32 	%f567, %f533, %f543, %f487;
	fma.rn.f32 	%f568, %f533, %f544, %f488;
	fma.rn.f32 	%f569, %f533, %f545, %f489;
	fma.rn.f32 	%f570, %f533, %f546, %f490;
	fma.rn.f32 	%f571, %f534, %f539, %f491;
	fma.rn.f32 	%f572, %f534, %f540, %f492;
	fma.rn.f32 	%f573, %f534, %f541, %f493;
	fma.rn.f32 	%f574, %f534, %f542, %f494;
	fma.rn.f32 	%f575, %f534, %f543, %f495;
	fma.rn.f32 	%f576, %f534, %f544, %f496;
	fma.rn.f32 	%f577, %f534, %f545, %f497;
	fma.rn.f32 	%f578, %f534, %f546, %f498;
	fma.rn.f32 	%f579, %f535, %f539, %f499;
	fma.rn.f32 	%f580, %f535, %f540, %f500;
	fma.rn.f32 	%f581, %f535, %f541, %f501;
	fma.rn.f32 	%f582, %f535, %f542, %f502;
	fma.rn.f32 	%f583, %f535, %f543, %f503;
	fma.rn.f32 	%f584, %f535, %f544, %f504;
	fma.rn.f32 	%f585, %f535, %f545, %f505;
	fma.rn.f32 	%f586, %f535, %f546, %f506;
	fma.rn.f32 	%f587, %f536, %f539, %f507;
	fma.rn.f32 	%f588, %f536, %f540, %f508;
	fma.rn.f32 	%f589, %f536, %f541, %f509;
	fma.rn.f32 	%f590, %f536, %f542, %f510;
	fma.rn.f32 	%f591, %f536, %f543, %f511;
	fma.rn.f32 	%f592, %f536, %f544, %f512;
	fma.rn.f32 	%f593, %f536, %f545, %f513;
	fma.rn.f32 	%f594, %f536, %f546, %f514;
	fma.rn.f32 	%f595, %f537, %f539, %f515;
	fma.rn.f32 	%f596, %f537, %f540, %f516;
	fma.rn.f32 	%f597, %f537, %f541, %f517;
	fma.rn.f32 	%f598, %f537, %f542, %f518;
	fma.rn.f32 	%f599, %f537, %f543, %f519;
	fma.rn.f32 	%f600, %f537, %f544, %f520;
	fma.rn.f32 	%f601, %f537, %f545, %f521;
	fma.rn.f32 	%f602, %f537, %f546, %f522;
	fma.rn.f32 	%f603, %f538, %f539, %f523;
	fma.rn.f32 	%f604, %f538, %f540, %f524;
	fma.rn.f32 	%f605, %f538, %f541, %f525;
	fma.rn.f32 	%f606, %f538, %f542, %f526;
	fma.rn.f32 	%f607, %f538, %f543, %f527;
	fma.rn.f32 	%f608, %f538, %f544, %f528;
	fma.rn.f32 	%f609, %f538, %f545, %f529;
	fma.rn.f32 	%f610, %f538, %f546, %f530;
	ld.shared.v4.f32 	{%f611, %f612, %f613, %f614}, [%r57+2560];
	ld.shared.v4.f32 	{%f615, %f616, %f617, %f618}, [%r57+2816];
	ld.shared.v4.f32 	{%f619, %f620, %f621, %f622}, [%r60+2560];
	ld.shared.v4.f32 	{%f623, %f624, %f625, %f626}, [%r60+2816];
	fma.rn.f32 	%f627, %f611, %f619, %f547;
	fma.rn.f32 	%f628, %f611, %f620, %f548;
	fma.rn.f32 	%f629, %f611, %f621, %f549;
	fma.rn.f32 	%f630, %f611, %f622, %f550;
	fma.rn.f32 	%f631, %f611, %f623, %f551;
	fma.rn.f32 	%f632, %f611, %f624, %f552;
	fma.rn.f32 	%f633, %f611, %f625, %f553;
	fma.rn.f32 	%f634, %f611, %f626, %f554;
	fma.rn.f32 	%f635, %f612, %f619, %f555;
	fma.rn.f32 	%f636, %f612, %f620, %f556;
	fma.rn.f32 	%f637, %f612, %f621, %f557;
	fma.rn.f32 	%f638, %f612, %f622, %f558;
	fma.rn.f32 	%f639, %f612, %f623, %f559;
	fma.rn.f32 	%f640, %f612, %f624, %f560;
	fma.rn.f32 	%f641, %f612, %f625, %f561;
	fma.rn.f32 	%f642, %f612, %f626, %f562;
	fma.rn.f32 	%f643, %f613, %f619, %f563;
	fma.rn.f32 	%f644, %f613, %f620, %f564;
	fma.rn.f32 	%f645, %f613, %f621, %f565;
	fma.rn.f32 	%f646, %f613, %f622, %f566;
	fma.rn.f32 	%f647, %f613, %f623, %f567;
	fma.rn.f32 	%f648, %f613, %f624, %f568;
	fma.rn.f32 	%f649, %f613, %f625, %f569;
	fma.rn.f32 	%f650, %f613, %f626, %f570;
	fma.rn.f32 	%f651, %f614, %f619, %f571;
	fma.rn.f32 	%f652, %f614, %f620, %f572;
	fma.rn.f32 	%f653, %f614, %f621, %f573;
	fma.rn.f32 	%f654, %f614, %f622, %f574;
	fma.rn.f32 	%f655, %f614, %f623, %f575;
	fma.rn.f32 	%f656, %f614, %f624, %f576;
	fma.rn.f32 	%f657, %f614, %f625, %f577;
	fma.rn.f32 	%f658, %f614, %f626, %f578;
	fma.rn.f32 	%f659, %f615, %f619, %f579;
	fma.rn.f32 	%f660, %f615, %f620, %f580;
	fma.rn.f32 	%f661, %f615, %f621, %f581;
	fma.rn.f32 	%f662, %f615, %f622, %f582;
	fma.rn.f32 	%f663, %f615, %f623, %f583;
	fma.rn.f32 	%f664, %f615, %f624, %f584;
	fma.rn.f32 	%f665, %f615, %f625, %f585;
	fma.rn.f32 	%f666, %f615, %f626, %f586;
	fma.rn.f32 	%f667, %f616, %f619, %f587;
	fma.rn.f32 	%f668, %f616, %f620, %f588;
	fma.rn.f32 	%f669, %f616, %f621, %f589;
	fma.rn.f32 	%f670, %f616, %f622, %f590;
	fma.rn.f32 	%f671, %f616, %f623, %f591;
	fma.rn.f32 	%f672, %f616, %f624, %f592;
	fma.rn.f32 	%f673, %f616, %f625, %f593;
	fma.rn.f32 	%f674, %f616, %f626, %f594;
	fma.rn.f32 	%f675, %f617, %f619, %f595;
	fma.rn.f32 	%f676, %f617, %f620, %f596;
	fma.rn.f32 	%f677, %f617, %f621, %f597;
	fma.rn.f32 	%f678, %f617, %f622, %f598;
	fma.rn.f32 	%f679, %f617, %f623, %f599;
	fma.rn.f32 	%f680, %f617, %f624, %f600;
	fma.rn.f32 	%f681, %f617, %f625, %f601;
	fma.rn.f32 	%f682, %f617, %f626, %f602;
	fma.rn.f32 	%f683, %f618, %f619, %f603;
	fma.rn.f32 	%f684, %f618, %f620, %f604;
	fma.rn.f32 	%f685, %f618, %f621, %f605;
	fma.rn.f32 	%f686, %f618, %f622, %f606;
	fma.rn.f32 	%f687, %f618, %f623, %f607;
	fma.rn.f32 	%f688, %f618, %f624, %f608;
	fma.rn.f32 	%f689, %f618, %f625, %f609;
	fma.rn.f32 	%f690, %f618, %f626, %f610;
	ld.shared.v4.f32 	{%f691, %f692, %f693, %f694}, [%r57+3072];
	ld.shared.v4.f32 	{%f695, %f696, %f697, %f698}, [%r57+3328];
	ld.shared.v4.f32 	{%f699, %f700, %f701, %f702}, [%r60+3072];
	ld.shared.v4.f32 	{%f703, %f704, %f705, %f706}, [%r60+3328];
	fma.rn.f32 	%f707, %f691, %f699, %f627;
	fma.rn.f32 	%f708, %f691, %f700, %f628;
	fma.rn.f32 	%f709, %f691, %f701, %f629;
	fma.rn.f32 	%f710, %f691, %f702, %f630;
	fma.rn.f32 	%f711, %f691, %f703, %f631;
	fma.rn.f32 	%f712, %f691, %f704, %f632;
	fma.rn.f32 	%f713, %f691, %f705, %f633;
	fma.rn.f32 	%f714, %f691, %f706, %f634;
	fma.rn.f32 	%f715, %f692, %f699, %f635;
	fma.rn.f32 	%f716, %f692, %f700, %f636;
	fma.rn.f32 	%f717, %f692, %f701, %f637;
	fma.rn.f32 	%f718, %f692, %f702, %f638;
	fma.rn.f32 	%f719, %f692, %f703, %f639;
	fma.rn.f32 	%f720, %f692, %f704, %f640;
	fma.rn.f32 	%f721, %f692, %f705, %f641;
	fma.rn.f32 	%f722, %f692, %f706, %f642;
	fma.rn.f32 	%f723, %f693, %f699, %f643;
	fma.rn.f32 	%f724, %f693, %f700, %f644;
	fma.rn.f32 	%f725, %f693, %f701, %f645;
	fma.rn.f32 	%f726, %f693, %f702, %f646;
	fma.rn.f32 	%f727, %f693, %f703, %f647;
	fma.rn.f32 	%f728, %f693, %f704, %f648;
	fma.rn.f32 	%f729, %f693, %f705, %f649;
	fma.rn.f32 	%f730, %f693, %f706, %f650;
	fma.rn.f32 	%f731, %f694, %f699, %f651;
	fma.rn.f32 	%f732, %f694, %f700, %f652;
	fma.rn.f32 	%f733, %f694, %f701, %f653;
	fma.rn.f32 	%f734, %f694, %f702, %f654;
	fma.rn.f32 	%f735, %f694, %f703, %f655;
	fma.rn.f32 	%f736, %f694, %f704, %f656;
	fma.rn.f32 	%f737, %f694, %f705, %f657;
	fma.rn.f32 	%f738, %f694, %f706, %f658;
	fma.rn.f32 	%f739, %f695, %f699, %f659;
	fma.rn.f32 	%f740, %f695, %f700, %f660;
	fma.rn.f32 	%f741, %f695, %f701, %f661;
	fma.rn.f32 	%f742, %f695, %f702, %f662;
	fma.rn.f32 	%f743, %f695, %f703, %f663;
	fma.rn.f32 	%f744, %f695, %f704, %f664;
	fma.rn.f32 	%f745, %f695, %f705, %f665;
	fma.rn.f32 	%f746, %f695, %f706, %f666;
	fma.rn.f32 	%f747, %f696, %f699, %f667;
	fma.rn.f32 	%f748, %f696, %f700, %f668;
	fma.rn.f32 	%f749, %f696, %f701, %f669;
	fma.rn.f32 	%f750, %f696, %f702, %f670;
	fma.rn.f32 	%f751, %f696, %f703, %f671;
	fma.rn.f32 	%f752, %f696, %f704, %f672;
	fma.rn.f32 	%f753, %f696, %f705, %f673;
	fma.rn.f32 	%f754, %f696, %f706, %f674;
	fma.rn.f32 	%f755, %f697, %f699, %f675;
	fma.rn.f32 	%f756, %f697, %f700, %f676;
	fma.rn.f32 	%f757, %f697, %f701, %f677;
	fma.rn.f32 	%f758, %f697, %f702, %f678;
	fma.rn.f32 	%f759, %f697, %f703, %f679;
	fma.rn.f32 	%f760, %f697, %f704, %f680;
	fma.rn.f32 	%f761, %f697, %f705, %f681;
	fma.rn.f32 	%f762, %f697, %f706, %f682;
	fma.rn.f32 	%f763, %f698, %f699, %f683;
	fma.rn.f32 	%f764, %f698, %f700, %f684;
	fma.rn.f32 	%f765, %f698, %f701, %f685;
	fma.rn.f32 	%f766, %f698, %f702, %f686;
	fma.rn.f32 	%f767, %f698, %f703, %f687;
	fma.rn.f32 	%f768, %f698, %f704, %f688;
	fma.rn.f32 	%f769, %f698, %f705, %f689;
	fma.rn.f32 	%f770, %f698, %f706, %f690;
	ld.shared.v4.f32 	{%f771, %f772, %f773, %f774}, [%r57+3584];
	ld.shared.v4.f32 	{%f775, %f776, %f777, %f778}, [%r57+3840];
	ld.shared.v4.f32 	{%f779, %f780, %f781, %f782}, [%r60+3584];
	ld.shared.v4.f32 	{%f783, %f784, %f785, %f786}, [%r60+3840];
	fma.rn.f32 	%f1554, %f771, %f779, %f707;
	fma.rn.f32 	%f1553, %f771, %f780, %f708;
	fma.rn.f32 	%f1552, %f771, %f781, %f709;
	fma.rn.f32 	%f1551, %f771, %f782, %f710;
	fma.rn.f32 	%f1550, %f771, %f783, %f711;
	fma.rn.f32 	%f1549, %f771, %f784, %f712;
	fma.rn.f32 	%f1548, %f771, %f785, %f713;
	fma.rn.f32 	%f1547, %f771, %f786, %f714;
	fma.rn.f32 	%f1546, %f772, %f779, %f715;
	fma.rn.f32 	%f1545, %f772, %f780, %f716;
	fma.rn.f32 	%f1544, %f772, %f781, %f717;
	fma.rn.f32 	%f1543, %f772, %f782, %f718;
	fma.rn.f32 	%f1542, %f772, %f783, %f719;
	fma.rn.f32 	%f1541, %f772, %f784, %f720;
	fma.rn.f32 	%f1540, %f772, %f785, %f721;
	fma.rn.f32 	%f1539, %f772, %f786, %f722;
	fma.rn.f32 	%f1538, %f773, %f779, %f723;
	fma.rn.f32 	%f1537, %f773, %f780, %f724;
	fma.rn.f32 	%f1536, %f773, %f781, %f725;
	fma.rn.f32 	%f1535, %f773, %f782, %f726;
	fma.rn.f32 	%f1534, %f773, %f783, %f727;
	fma.rn.f32 	%f1533, %f773, %f784, %f728;
	fma.rn.f32 	%f1532, %f773, %f785, %f729;
	fma.rn.f32 	%f1531, %f773, %f786, %f730;
	fma.rn.f32 	%f1530, %f774, %f779, %f731;
	fma.rn.f32 	%f1529, %f774, %f780, %f732;
	fma.rn.f32 	%f1528, %f774, %f781, %f733;
	fma.rn.f32 	%f1527, %f774, %f782, %f734;
	fma.rn.f32 	%f1526, %f774, %f783, %f735;
	fma.rn.f32 	%f1525, %f774, %f784, %f736;
	fma.rn.f32 	%f1524, %f774, %f785, %f737;
	fma.rn.f32 	%f1523, %f774, %f786, %f738;
	fma.rn.f32 	%f1522, %f775, %f779, %f739;
	fma.rn.f32 	%f1521, %f775, %f780, %f740;
	fma.rn.f32 	%f1520, %f775, %f781, %f741;
	fma.rn.f32 	%f1519, %f775, %f782, %f742;
	fma.rn.f32 	%f1518, %f775, %f783, %f743;
	fma.rn.f32 	%f1517, %f775, %f784, %f744;
	fma.rn.f32 	%f1516, %f775, %f785, %f745;
	fma.rn.f32 	%f1515, %f775, %f786, %f746;
	fma.rn.f32 	%f1514, %f776, %f779, %f747;
	fma.rn.f32 	%f1513, %f776, %f780, %f748;
	fma.rn.f32 	%f1512, %f776, %f781, %f749;
	fma.rn.f32 	%f1511, %f776, %f782, %f750;
	fma.rn.f32 	%f1510, %f776, %f783, %f751;
	fma.rn.f32 	%f1509, %f776, %f784, %f752;
	fma.rn.f32 	%f1508, %f776, %f785, %f753;
	fma.rn.f32 	%f1507, %f776, %f786, %f754;
	fma.rn.f32 	%f1506, %f777, %f779, %f755;
	fma.rn.f32 	%f1505, %f777, %f780, %f756;
	fma.rn.f32 	%f1504, %f777, %f781, %f757;
	fma.rn.f32 	%f1503, %f777, %f782, %f758;
	fma.rn.f32 	%f1502, %f777, %f783, %f759;
	fma.rn.f32 	%f1501, %f777, %f784, %f760;
	fma.rn.f32 	%f1500, %f777, %f785, %f761;
	fma.rn.f32 	%f1499, %f777, %f786, %f762;
	fma.rn.f32 	%f1498, %f778, %f779, %f763;
	fma.rn.f32 	%f1497, %f778, %f780, %f764;
	fma.rn.f32 	%f1496, %f778, %f781, %f765;
	fma.rn.f32 	%f1495, %f778, %f782, %f766;
	fma.rn.f32 	%f1494, %f778, %f783, %f767;
	fma.rn.f32 	%f1493, %f778, %f784, %f768;
	fma.rn.f32 	%f1492, %f778, %f785, %f769;
	fma.rn.f32 	%f1491, %f778, %f786, %f770;
	add.s32 	%r61, %r51, %r49;
	mov.u32 	%r62, %ntid.x;
	mad.lo.s32 	%r63, %r55, %r62, %r58;
	shl.b32 	%r64, %r63, 11;
	and.b32  	%r65, %r64, 2048;
	add.s32 	%r66, %r61, %r65;
	shl.b32 	%r67, %r63, 1;
	and.b32  	%r68, %r67, -4;
	add.s32 	%r69, %r66, %r68;
	st.shared.f32 	[%r69], %f203;
	st.shared.f32 	[%r69+512], %f204;
	st.shared.f32 	[%r69+1024], %f205;
	st.shared.f32 	[%r69+1536], %f206;
	shl.b32 	%r70, %r63, 4;
	and.b32  	%r71, %r70, -512;
	add.s32 	%r72, %r53, %r71;
	and.b32  	%r73, %r70, 496;
	add.s32 	%r74, %r72, %r73;
	add.s32 	%r75, %r74, %r49;
	st.shared.v4.f32 	[%r75], {%f207, %f208, %f209, %f210};
	bar.sync 	0;
	add.s32 	%r102, %r102, 1;
	add.s32 	%r101, %r101, 8;
	shl.b32 	%r76, %r97, 3;
	add.s32 	%r100, %r100, %r76;
	setp.eq.s32 	%p2, %r102, -1;
	@%p2 bra 	$L__BB0_3;
	bra.uni 	$L__BB0_2;
$L__BB0_3:
	ld.param.u32 	%r98, [_Z13naiveSgemm_v4PfS_S_iii_param_4];
	ld.param.u64 	%rd30, [_Z13naiveSgemm_v4PfS_S_iii_param_2];
	cvta.to.global.u64 	%rd16, %rd30;
	mov.u32 	%r77, %tid.y;
	shl.b32 	%r78, %r77, 2;
	mov.u32 	%r79, %tid.x;
	shl.b32 	%r80, %r79, 2;
	shl.b32 	%r81, %r77, 4;
	mov.u32 	%r82, _ZZ13naiveSgemm_v4PfS_S_iiiE3s_a;
	add.s32 	%r83, %r81, %r82;
	ld.shared.v4.f32 	{%f787, %f788, %f789, %f790}, [%r83+4096];
	ld.shared.v4.f32 	{%f791, %f792, %f793, %f794}, [%r83+4352];
	shl.b32 	%r84, %r79, 4;
	mov.u32 	%r85, _ZZ13naiveSgemm_v4PfS_S_iiiE3s_b;
	add.s32 	%r86, %r84, %r85;
	ld.shared.v4.f32 	{%f795, %f796, %f797, %f798}, [%r86+4096];
	ld.shared.v4.f32 	{%f799, %f800, %f801, %f802}, [%r86+4352];
	fma.rn.f32 	%f803, %f787, %f795, %f1554;
	fma.rn.f32 	%f804, %f787, %f796, %f1553;
	fma.rn.f32 	%f805, %f787, %f797, %f1552;
	fma.rn.f32 	%f806, %f787, %f798, %f1551;
	fma.rn.f32 	%f807, %f787, %f799, %f1550;
	fma.rn.f32 	%f808, %f787, %f800, %f1549;
	fma.rn.f32 	%f809, %f787, %f801, %f1548;
	fma.rn.f32 	%f810, %f787, %f802, %f1547;
	fma.rn.f32 	%f811, %f788, %f795, %f1546;
	fma.rn.f32 	%f812, %f788, %f796, %f1545;
	fma.rn.f32 	%f813, %f788, %f797, %f1544;
	fma.rn.f32 	%f814, %f788, %f798, %f1543;
	fma.rn.f32 	%f815, %f788, %f799, %f1542;
	fma.rn.f32 	%f816, %f788, %f800, %f1541;
	fma.rn.f32 	%f817, %f788, %f801, %f1540;
	fma.rn.f32 	%f818, %f788, %f802, %f1539;
	fma.rn.f32 	%f819, %f789, %f795, %f1538;
	fma.rn.f32 	%f820, %f789, %f796, %f1537;
	fma.rn.f32 	%f821, %f789, %f797, %f1536;
	fma.rn.f32 	%f822, %f789, %f798, %f1535;
	fma.rn.f32 	%f823, %f789, %f799, %f1534;
	fma.rn.f32 	%f824, %f789, %f800, %f1533;
	fma.rn.f32 	%f825, %f789, %f801, %f1532;
	fma.rn.f32 	%f826, %f789, %f802, %f1531;
	fma.rn.f32 	%f827, %f790, %f795, %f1530;
	fma.rn.f32 	%f828, %f790, %f796, %f1529;
	fma.rn.f32 	%f829, %f790, %f797, %f1528;
	fma.rn.f32 	%f830, %f790, %f798, %f1527;
	fma.rn.f32 	%f831, %f790, %f799, %f1526;
	fma.rn.f32 	%f832, %f790, %f800, %f1525;
	fma.rn.f32 	%f833, %f790, %f801, %f1524;
	fma.rn.f32 	%f834, %f790, %f802, %f1523;
	fma.rn.f32 	%f835, %f791, %f795, %f1522;
	fma.rn.f32 	%f836, %f791, %f796, %f1521;
	fma.rn.f32 	%f837, %f791, %f797, %f1520;
	fma.rn.f32 	%f838, %f791, %f798, %f1519;
	fma.rn.f32 	%f839, %f791, %f799, %f1518;
	fma.rn.f32 	%f840, %f791, %f800, %f1517;
	fma.rn.f32 	%f841, %f791, %f801, %f1516;
	fma.rn.f32 	%f842, %f791, %f802, %f1515;
	fma.rn.f32 	%f843, %f792, %f795, %f1514;
	fma.rn.f32 	%f844, %f792, %f796, %f1513;
	fma.rn.f32 	%f845, %f792, %f797, %f1512;
	fma.rn.f32 	%f846, %f792, %f798, %f1511;
	fma.rn.f32 	%f847, %f792, %f799, %f1510;
	fma.rn.f32 	%f848, %f792, %f800, %f1509;
	fma.rn.f32 	%f849, %f792, %f801, %f1508;
	fma.rn.f32 	%f850, %f792, %f802, %f1507;
	fma.rn.f32 	%f851, %f793, %f795, %f1506;
	fma.rn.f32 	%f852, %f793, %f796, %f1505;
	fma.rn.f32 	%f853, %f793, %f797, %f1504;
	fma.rn.f32 	%f854, %f793, %f798, %f1503;
	fma.rn.f32 	%f855, %f793, %f799, %f1502;
	fma.rn.f32 	%f856, %f793, %f800, %f1501;
	fma.rn.f32 	%f857, %f793, %f801, %f1500;
	fma.rn.f32 	%f858, %f793, %f802, %f1499;
	fma.rn.f32 	%f859, %f794, %f795, %f1498;
	fma.rn.f32 	%f860, %f794, %f796, %f1497;
	fma.rn.f32 	%f861, %f794, %f797, %f1496;
	fma.rn.f32 	%f862, %f794, %f798, %f1495;
	fma.rn.f32 	%f863, %f794, %f799, %f1494;
	fma.rn.f32 	%f864, %f794, %f800, %f1493;
	fma.rn.f32 	%f865, %f794, %f801, %f1492;
	fma.rn.f32 	%f866, %f794, %f802, %f1491;
	ld.shared.v4.f32 	{%f867, %f868, %f869, %f870}, [%r83+4608];
	ld.shared.v4.f32 	{%f871, %f872, %f873, %f874}, [%r83+4864];
	ld.shared.v4.f32 	{%f875, %f876, %f877, %f878}, [%r86+4608];
	ld.shared.v4.f32 	{%f879, %f880, %f881, %f882}, [%r86+4864];
	fma.rn.f32 	%f883, %f867, %f875, %f803;
	fma.rn.f32 	%f884, %f867, %f876, %f804;
	fma.rn.f32 	%f885, %f867, %f877, %f805;
	fma.rn.f32 	%f886, %f867, %f878, %f806;
	fma.rn.f32 	%f887, %f867, %f879, %f807;
	fma.rn.f32 	%f888, %f867, %f880, %f808;
	fma.rn.f32 	%f889, %f867, %f881, %f809;
	fma.rn.f32 	%f890, %f867, %f882, %f810;
	fma.rn.f32 	%f891, %f868, %f875, %f811;
	fma.rn.f32 	%f892, %f868, %f876, %f812;
	fma.rn.f32 	%f893, %f868, %f877, %f813;
	fma.rn.f32 	%f894, %f868, %f878, %f814;
	fma.rn.f32 	%f895, %f868, %f879, %f815;
	fma.rn.f32 	%f896, %f868, %f880, %f816;
	fma.rn.f32 	%f897, %f868, %f881, %f817;
	fma.rn.f32 	%f898, %f868, %f882, %f818;
	fma.rn.f32 	%f899, %f869, %f875, %f819;
	fma.rn.f32 	%f900, %f869, %f876, %f820;
	fma.rn.f32 	%f901, %f869, %f877, %f821;
	fma.rn.f32 	%f902, %f869, %f878, %f822;
	fma.rn.f32 	%f903, %f869, %f879, %f823;
	fma.rn.f32 	%f904, %f869, %f880, %f824;
	fma.rn.f32 	%f905, %f869, %f881, %f825;
	fma.rn.f32 	%f906, %f869, %f882, %f826;
	fma.rn.f32 	%f907, %f870, %f875, %f827;
	fma.rn.f32 	%f908, %f870, %f876, %f828;
	fma.rn.f32 	%f909, %f870, %f877, %f829;
	fma.rn.f32 	%f910, %f870, %f878, %f830;
	fma.rn.f32 	%f911, %f870, %f879, %f831;
	fma.rn.f32 	%f912, %f870, %f880, %f832;
	fma.rn.f32 	%f913, %f870, %f881, %f833;
	fma.rn.f32 	%f914, %f870, %f882, %f834;
	fma.rn.f32 	%f915, %f871, %f875, %f835;
	fma.rn.f32 	%f916, %f871, %f876, %f836;
	fma.rn.f32 	%f917, %f871, %f877, %f837;
	fma.rn.f32 	%f918, %f871, %f878, %f838;
	fma.rn.f32 	%f919, %f871, %f879, %f839;
	fma.rn.f32 	%f920, %f871, %f880, %f840;
	fma.rn.f32 	%f921, %f871, %f881, %f841;
	fma.rn.f32 	%f922, %f871, %f882, %f842;
	fma.rn.f32 	%f923, %f872, %f875, %f843;
	fma.rn.f32 	%f924, %f872, %f876, %f844;
	fma.rn.f32 	%f925, %f872, %f877, %f845;
	fma.rn.f32 	%f926, %f872, %f878, %f846;
	fma.rn.f32 	%f927, %f872, %f879, %f847;
	fma.rn.f32 	%f928, %f872, %f880, %f848;
	fma.rn.f32 	%f929, %f872, %f881, %f849;
	fma.rn.f32 	%f930, %f872, %f882, %f850;
	fma.rn.f32 	%f931, %f873, %f875, %f851;
	fma.rn.f32 	%f932, %f873, %f876, %f852;
	fma.rn.f32 	%f933, %f873, %f877, %f853;
	fma.rn.f32 	%f934, %f873, %f878, %f854;
	fma.rn.f32 	%f935, %f873, %f879, %f855;
	fma.rn.f32 	%f936, %f873, %f880, %f856;
	fma.rn.f32 	%f937, %f873, %f881, %f857;
	fma.rn.f32 	%f938, %f873, %f882, %f858;
	fma.rn.f32 	%f939, %f874, %f875, %f859;
	fma.rn.f32 	%f940, %f874, %f876, %f860;
	fma.rn.f32 	%f941, %f874, %f877, %f861;
	fma.rn.f32 	%f942, %f874, %f878, %f862;
	fma.rn.f32 	%f943, %f874, %f879, %f863;
	fma.rn.f32 	%f944, %f874, %f880, %f864;
	fma.rn.f32 	%f945, %f874, %f881, %f865;
	fma.rn.f32 	%f946, %f874, %f882, %f866;
	ld.shared.v4.f32 	{%f947, %f948, %f949, %f950}, [%r83+5120];
	ld.shared.v4.f32 	{%f951, %f952, %f953, %f954}, [%r83+5376];
	ld.shared.v4.f32 	{%f955, %f956, %f957, %f958}, [%r86+5120];
	ld.shared.v4.f32 	{%f959, %f960, %f961, %f962}, [%r86+5376];
	fma.rn.f32 	%f963, %f947, %f955, %f883;
	fma.rn.f32 	%f964, %f947, %f956, %f884;
	fma.rn.f32 	%f965, %f947, %f957, %f885;
	fma.rn.f32 	%f966, %f947, %f958, %f886;
	fma.rn.f32 	%f967, %f947, %f959, %f887;
	fma.rn.f32 	%f968, %f947, %f960, %f888;
	fma.rn.f32 	%f969, %f947, %f961, %f889;
	fma.rn.f32 	%f970, %f947, %f962, %f890;
	fma.rn.f32 	%f971, %f948, %f955, %f891;
	fma.rn.f32 	%f972, %f948, %f956, %f892;
	fma.rn.f32 	%f973, %f948, %f957, %f893;
	fma.rn.f32 	%f974, %f948, %f958, %f894;
	fma.rn.f32 	%f975, %f948, %f959, %f895;
	fma.rn.f32 	%f976, %f948, %f960, %f896;
	fma.rn.f32 	%f977, %f948, %f961, %f897;
	fma.rn.f32 	%f978, %f948, %f962, %f898;
	fma.rn.f32 	%f979, %f949, %f955, %f899;
	fma.rn.f32 	%f980, %f949, %f956, %f900;
	fma.rn.f32 	%f981, %f949, %f957, %f901;
	fma.rn.f32 	%f982, %f949, %f958, %f902;
	fma.rn.f32 	%f983, %f949, %f959, %f903;
	fma.rn.f32 	%f984, %f949, %f960, %f904;
	fma.rn.f32 	%f985, %f949, %f961, %f905;
	fma.rn.f32 	%f986, %f949, %f962, %f906;
	fma.rn.f32 	%f987, %f950, %f955, %f907;
	fma.rn.f32 	%f988, %f950, %f956, %f908;
	fma.rn.f32 	%f989, %f950, %f957, %f909;
	fma.rn.f32 	%f990, %f950, %f958, %f910;
	fma.rn.f32 	%f991, %f950, %f959, %f911;
	fma.rn.f32 	%f992, %f950, %f960, %f912;
	fma.rn.f32 	%f993, %f950, %f961, %f913;
	fma.rn.f32 	%f994, %f950, %f962, %f914;
	fma.rn.f32 	%f995, %f951, %f955, %f915;
	fma.rn.f32 	%f996, %f951, %f956, %f916;
	fma.rn.f32 	%f997, %f951, %f957, %f917;
	fma.rn.f32 	%f998, %f951, %f958, %f918;
	fma.rn.f32 	%f999, %f951, %f959, %f919;
	fma.rn.f32 	%f1000, %f951, %f960, %f920;
	fma.rn.f32 	%f1001, %f951, %f961, %f921;
	fma.rn.f32 	%f1002, %f951, %f962, %f922;
	fma.rn.f32 	%f1003, %f952, %f955, %f923;
	fma.rn.f32 	%f1004, %f952, %f956, %f924;
	fma.rn.f32 	%f1005, %f952, %f957, %f925;
	fma.rn.f32 	%f1006, %f952, %f958, %f926;
	fma.rn.f32 	%f1007, %f952, %f959, %f927;
	fma.rn.f32 	%f1008, %f952, %f960, %f928;
	fma.rn.f32 	%f1009, %f952, %f961, %f929;
	fma.rn.f32 	%f1010, %f952, %f962, %f930;
	fma.rn.f32 	%f1011, %f953, %f955, %f931;
	fma.rn.f32 	%f1012, %f953, %f956, %f932;
	fma.rn.f32 	%f1013, %f953, %f957, %f933;
	fma.rn.f32 	%f1014, %f953, %f958, %f934;
	fma.rn.f32 	%f1015, %f953, %f959, %f935;
	fma.rn.f32 	%f1016, %f953, %f960, %f936;
	fma.rn.f32 	%f1017, %f953, %f961, %f937;
	fma.rn.f32 	%f1018, %f953, %f962, %f938;
	fma.rn.f32 	%f1019, %f954, %f955, %f939;
	fma.rn.f32 	%f1020, %f954, %f956, %f940;
	fma.rn.f32 	%f1021, %f954, %f957, %f941;
	fma.rn.f32 	%f1022, %f954, %f958, %f942;
	fma.rn.f32 	%f1023, %f954, %f959, %f943;
	fma.rn.f32 	%f1024, %f954, %f960, %f944;
	fma.rn.f32 	%f1025, %f954, %f961, %f945;
	fma.rn.f32 	%f1026, %f954, %f962, %f946;
	ld.shared.v4.f32 	{%f1027, %f1028, %f1029, %f1030}, [%r83+5632];
	ld.shared.v4.f32 	{%f1031, %f1032, %f1033, %f1034}, [%r83+5888];
	ld.shared.v4.f32 	{%f1035, %f1036, %f1037, %f1038}, [%r86+5632];
	ld.shared.v4.f32 	{%f1039, %f1040, %f1041, %f1042}, [%r86+5888];
	fma.rn.f32 	%f1043, %f1027, %f1035, %f963;
	fma.rn.f32 	%f1044, %f1027, %f1036, %f964;
	fma.rn.f32 	%f1045, %f1027, %f1037, %f965;
	fma.rn.f32 	%f1046, %f1027, %f1038, %f966;
	fma.rn.f32 	%f1047, %f1027, %f1039, %f967;
	fma.rn.f32 	%f1048, %f1027, %f1040, %f968;
	fma.rn.f32 	%f1049, %f1027, %f1041, %f969;
	fma.rn.f32 	%f1050, %f1027, %f1042, %f970;
	fma.rn.f32 	%f1051, %f1028, %f1035, %f971;
	fma.rn.f32 	%f1052, %f1028, %f1036, %f972;
	fma.rn.f32 	%f1053, %f1028, %f1037, %f973;
	fma.rn.f32 	%f1054, %f1028, %f1038, %f974;
	fma.rn.f32 	%f1055, %f1028, %f1039, %f975;
	fma.rn.f32 	%f1056, %f1028, %f1040, %f976;
	fma.rn.f32 	%f1057, %f1028, %f1041, %f977;
	fma.rn.f32 	%f1058, %f1028, %f1042, %f978;
	fma.rn.f32 	%f1059, %f1029, %f1035, %f979;
	fma.rn.f32 	%f1060, %f1029, %f1036, %f980;
	fma.rn.f32 	%f1061, %f1029, %f1037, %f981;
	fma.rn.f32 	%f1062, %f1029, %f1038, %f982;
	fma.rn.f32 	%f1063, %f1029, %f1039, %f983;
	fma.rn.f32 	%f1064, %f1029, %f1040, %f984;
	fma.rn.f32 	%f1065, %f1029, %f1041, %f985;
	fma.rn.f32 	%f1066, %f1029, %f1042, %f986;
	fma.rn.f32 	%f1067, %f1030, %f1035, %f987;
	fma.rn.f32 	%f1068, %f1030, %f1036, %f988;
	fma.rn.f32 	%f1069, %f1030, %f1037, %f989;
	fma.rn.f32 	%f1070, %f1030, %f1038, %f990;
	fma.rn.f32 	%f1071, %f1030, %f1039, %f991;
	fma.rn.f32 	%f1072, %f1030, %f1040, %f992;
	fma.rn.f32 	%f1073, %f1030, %f1041, %f993;
	fma.rn.f32 	%f1074, %f1030, %f1042, %f994;
	fma.rn.f32 	%f1075, %f1031, %f1035, %f995;
	fma.rn.f32 	%f1076, %f1031, %f1036, %f996;
	fma.rn.f32 	%f1077, %f1031, %f1037, %f997;
	fma.rn.f32 	%f1078, %f1031, %f1038, %f998;
	fma.rn.f32 	%f1079, %f1031, %f1039, %f999;
	fma.rn.f32 	%f1080, %f1031, %f1040, %f1000;
	fma.rn.f32 	%f1081, %f1031, %f1041, %f1001;
	fma.rn.f32 	%f1082, %f1031, %f1042, %f1002;
	fma.rn.f32 	%f1083, %f1032, %f1035, %f1003;
	fma.rn.f32 	%f1084, %f1032, %f1036, %f1004;
	fma.rn.f32 	%f1085, %f1032, %f1037, %f1005;
	fma.rn.f32 	%f1086, %f1032, %f1038, %f1006;
	fma.rn.f32 	%f1087, %f1032, %f1039, %f1007;
	fma.rn.f32 	%f1088, %f1032, %f1040, %f1008;
	fma.rn.f32 	%f1089, %f1032, %f1041, %f1009;
	fma.rn.f32 	%f1090, %f1032, %f1042, %f1010;
	fma.rn.f32 	%f1091, %f1033, %f1035, %f1011;
	fma.rn.f32 	%f1092, %f1033, %f1036, %f1012;
	fma.rn.f32 	%f1093, %f1033, %f1037, %f1013;
	fma.rn.f32 	%f1094, %f1033, %f1038, %f1014;
	fma.rn.f32 	%f1095, %f1033, %f1039, %f1015;
	fma.rn.f32 	%f1096, %f1033, %f1040, %f1016;
	fma.rn.f32 	%f1097, %f1033, %f1041, %f1017;
	fma.rn.f32 	%f1098, %f1033, %f1042, %f1018;
	fma.rn.f32 	%f1099, %f1034, %f1035, %f1019;
	fma.rn.f32 	%f1100, %f1034, %f1036, %f1020;
	fma.rn.f32 	%f1101, %f1034, %f1037, %f1021;
	fma.rn.f32 	%f1102, %f1034, %f1038, %f1022;
	fma.rn.f32 	%f1103, %f1034, %f1039, %f1023;
	fma.rn.f32 	%f1104, %f1034, %f1040, %f1024;
	fma.rn.f32 	%f1105, %f1034, %f1041, %f1025;
	fma.rn.f32 	%f1106, %f1034, %f1042, %f1026;
	ld.shared.v4.f32 	{%f1107, %f1108, %f1109, %f1110}, [%r83+6144];
	ld.shared.v4.f32 	{%f1111, %f1112, %f1113, %f1114}, [%r83+6400];
	ld.shared.v4.f32 	{%f1115, %f1116, %f1117, %f1118}, [%r86+6144];
	ld.shared.v4.f32 	{%f1119, %f1120, %f1121, %f1122}, [%r86+6400];
	fma.rn.f32 	%f1123, %f1107, %f1115, %f1043;
	fma.rn.f32 	%f1124, %f1107, %f1116, %f1044;
	fma.rn.f32 	%f1125, %f1107, %f1117, %f1045;
	fma.rn.f32 	%f1126, %f1107, %f1118, %f1046;
	fma.rn.f32 	%f1127, %f1107, %f1119, %f1047;
	fma.rn.f32 	%f1128, %f1107, %f1120, %f1048;
	fma.rn.f32 	%f1129, %f1107, %f1121, %f1049;
	fma.rn.f32 	%f1130, %f1107, %f1122, %f1050;
	fma.rn.f32 	%f1131, %f1108, %f1115, %f1051;
	fma.rn.f32 	%f1132, %f1108, %f1116, %f1052;
	fma.rn.f32 	%f1133, %f1108, %f1117, %f1053;
	fma.rn.f32 	%f1134, %f1108, %f1118, %f1054;
	fma.rn.f32 	%f1135, %f1108, %f1119, %f1055;
	fma.rn.f32 	%f1136, %f1108, %f1120, %f1056;
	fma.rn.f32 	%f1137, %f1108, %f1121, %f1057;
	fma.rn.f32 	%f1138, %f1108, %f1122, %f1058;
	fma.rn.f32 	%f1139, %f1109, %f1115, %f1059;
	fma.rn.f32 	%f1140, %f1109, %f1116, %f1060;
	fma.rn.f32 	%f1141, %f1109, %f1117, %f1061;
	fma.rn.f32 	%f1142, %f1109, %f1118, %f1062;
	fma.rn.f32 	%f1143, %f1109, %f1119, %f1063;
	fma.rn.f32 	%f1144, %f1109, %f1120, %f1064;
	fma.rn.f32 	%f1145, %f1109, %f1121, %f1065;
	fma.rn.f32 	%f1146, %f1109, %f1122, %f1066;
	fma.rn.f32 	%f1147, %f1110, %f1115, %f1067;
	fma.rn.f32 	%f1148, %f1110, %f1116, %f1068;
	fma.rn.f32 	%f1149, %f1110, %f1117, %f1069;
	fma.rn.f32 	%f1150, %f1110, %f1118, %f1070;
	fma.rn.f32 	%f1151, %f1110, %f1119, %f1071;
	fma.rn.f32 	%f1152, %f1110, %f1120, %f1072;
	fma.rn.f32 	%f1153, %f1110, %f1121, %f1073;
	fma.rn.f32 	%f1154, %f1110, %f1122, %f1074;
	fma.rn.f32 	%f1155, %f1111, %f1115, %f1075;
	fma.rn.f32 	%f1156, %f1111, %f1116, %f1076;
	fma.rn.f32 	%f1157, %f1111, %f1117, %f1077;
	fma.rn.f32 	%f1158, %f1111, %f1118, %f1078;
	fma.rn.f32 	%f1159, %f1111, %f1119, %f1079;
	fma.rn.f32 	%f1160, %f1111, %f1120, %f1080;
	fma.rn.f32 	%f1161, %f1111, %f1121, %f1081;
	fma.rn.f32 	%f1162, %f1111, %f1122, %f1082;
	fma.rn.f32 	%f1163, %f1112, %f1115, %f1083;
	fma.rn.f32 	%f1164, %f1112, %f1116, %f1084;
	fma.rn.f32 	%f1165, %f1112, %f1117, %f1085;
	fma.rn.f32 	%f1166, %f1112, %f1118, %f1086;
	fma.rn.f32 	%f1167, %f1112, %f1119, %f1087;
	fma.rn.f32 	%f1168, %f1112, %f1120, %f1088;
	fma.rn.f32 	%f1169, %f1112, %f1121, %f1089;
	fma.rn.f32 	%f1170, %f1112, %f1122, %f1090;
	fma.rn.f32 	%f1171, %f1113, %f1115, %f1091;
	fma.rn.f32 	%f1172, %f1113, %f1116, %f1092;
	fma.rn.f32 	%f1173, %f1113, %f1117, %f1093;
	fma.rn.f32 	%f1174, %f1113, %f1118, %f1094;
	fma.rn.f32 	%f1175, %f1113, %f1119, %f1095;
	fma.rn.f32 	%f1176, %f1113, %f1120, %f1096;
	fma.rn.f32 	%f1177, %f1113, %f1121, %f1097;
	fma.rn.f32 	%f1178, %f1113, %f1122, %f1098;
	fma.rn.f32 	%f1179, %f1114, %f1115, %f1099;
	fma.rn.f32 	%f1180, %f1114, %f1116, %f1100;
	fma.rn.f32 	%f1181, %f1114, %f1117, %f1101;
	fma.rn.f32 	%f1182, %f1114, %f1118, %f1102;
	fma.rn.f32 	%f1183, %f1114, %f1119, %f1103;
	fma.rn.f32 	%f1184, %f1114, %f1120, %f1104;
	fma.rn.f32 	%f1185, %f1114, %f1121, %f1105;
	fma.rn.f32 	%f1186, %f1114, %f1122, %f1106;
	ld.shared.v4.f32 	{%f1187, %f1188, %f1189, %f1190}, [%r83+6656];
	ld.shared.v4.f32 	{%f1191, %f1192, %f1193, %f1194}, [%r83+6912];
	ld.shared.v4.f32 	{%f1195, %f1196, %f1197, %f1198}, [%r86+6656];
	ld.shared.v4.f32 	{%f1199, %f1200, %f1201, %f1202}, [%r86+6912];
	fma.rn.f32 	%f1203, %f1187, %f1195, %f1123;
	fma.rn.f32 	%f1204, %f1187, %f1196, %f1124;
	fma.rn.f32 	%f1205, %f1187, %f1197, %f1125;
	fma.rn.f32 	%f1206, %f1187, %f1198, %f1126;
	fma.rn.f32 	%f1207, %f1187, %f1199, %f1127;
	fma.rn.f32 	%f1208, %f1187, %f1200, %f1128;
	fma.rn.f32 	%f1209, %f1187, %f1201, %f1129;
	fma.rn.f32 	%f1210, %f1187, %f1202, %f1130;
	fma.rn.f32 	%f1211, %f1188, %f1195, %f1131;
	fma.rn.f32 	%f1212, %f1188, %f1196, %f1132;
	fma.rn.f32 	%f1213, %f1188, %f1197, %f1133;
	fma.rn.f32 	%f1214, %f1188, %f1198, %f1134;
	fma.rn.f32 	%f1215, %f1188, %f1199, %f1135;
	fma.rn.f32 	%f1216, %f1188, %f1200, %f1136;
	fma.rn.f32 	%f1217, %f1188, %f1201, %f1137;
	fma.rn.f32 	%f1218, %f1188, %f1202, %f1138;
	fma.rn.f32 	%f1219, %f1189, %f1195, %f1139;
	fma.rn.f32 	%f1220, %f1189, %f1196, %f1140;
	fma.rn.f32 	%f1221, %f1189, %f1197, %f1141;
	fma.rn.f32 	%f1222, %f1189, %f1198, %f1142;
	fma.rn.f32 	%f1223, %f1189, %f1199, %f1143;
	fma.rn.f32 	%f1224, %f1189, %f1200, %f1144;
	fma.rn.f32 	%f1225, %f1189, %f1201, %f1145;
	fma.rn.f32 	%f1226, %f1189, %f1202, %f1146;
	fma.rn.f32 	%f1227, %f1190, %f1195, %f1147;
	fma.rn.f32 	%f1228, %f1190, %f1196, %f1148;
	fma.rn.f32 	%f1229, %f1190, %f1197, %f1149;
	fma.rn.f32 	%f1230, %f1190, %f1198, %f1150;
	fma.rn.f32 	%f1231, %f1190, %f1199, %f1151;
	fma.rn.f32 	%f1232, %f1190, %f1200, %f1152;
	fma.rn.f32 	%f1233, %f1190, %f1201, %f1153;
	fma.rn.f32 	%f1234, %f1190, %f1202, %f1154;
	fma.rn.f32 	%f1235, %f1191, %f1195, %f1155;
	fma.rn.f32 	%f1236, %f1191, %f1196, %f1156;
	fma.rn.f32 	%f1237, %f1191, %f1197, %f1157;
	fma.rn.f32 	%f1238, %f1191, %f1198, %f1158;
	fma.rn.f32 	%f1239, %f1191, %f1199, %f1159;
	fma.rn.f32 	%f1240, %f1191, %f1200, %f1160;
	fma.rn.f32 	%f1241, %f1191, %f1201, %f1161;
	fma.rn.f32 	%f1242, %f1191, %f1202, %f1162;
	fma.rn.f32 	%f1243, %f1192, %f1195, %f1163;
	fma.rn.f32 	%f1244, %f1192, %f1196, %f1164;
	fma.rn.f32 	%f1245, %f1192, %f1197, %f1165;
	fma.rn.f32 	%f1246, %f1192, %f1198, %f1166;
	fma.rn.f32 	%f1247, %f1192, %f1199, %f1167;
	fma.rn.f32 	%f1248, %f1192, %f1200, %f1168;
	fma.rn.f32 	%f1249, %f1192, %f1201, %f1169;
	fma.rn.f32 	%f1250, %f1192, %f1202, %f1170;
	fma.rn.f32 	%f1251, %f1193, %f1195, %f1171;
	fma.rn.f32 	%f1252, %f1193, %f1196, %f1172;
	fma.rn.f32 	%f1253, %f1193, %f1197, %f1173;
	fma.rn.f32 	%f1254, %f1193, %f1198, %f1174;
	fma.rn.f32 	%f1255, %f1193, %f1199, %f1175;
	fma.rn.f32 	%f1256, %f1193, %f1200, %f1176;
	fma.rn.f32 	%f1257, %f1193, %f1201, %f1177;
	fma.rn.f32 	%f1258, %f1193, %f1202, %f1178;
	fma.rn.f32 	%f1259, %f1194, %f1195, %f1179;
	fma.rn.f32 	%f1260, %f1194, %f1196, %f1180;
	fma.rn.f32 	%f1261, %f1194, %f1197, %f1181;
	fma.rn.f32 	%f1262, %f1194, %f1198, %f1182;
	fma.rn.f32 	%f1263, %f1194, %f1199, %f1183;
	fma.rn.f32 	%f1264, %f1194, %f1200, %f1184;
	fma.rn.f32 	%f1265, %f1194, %f1201, %f1185;
	fma.rn.f32 	%f1266, %f1194, %f1202, %f1186;
	ld.shared.v4.f32 	{%f1267, %f1268, %f1269, %f1270}, [%r83+7168];
	ld.shared.v4.f32 	{%f1271, %f1272, %f1273, %f1274}, [%r83+7424];
	ld.shared.v4.f32 	{%f1275, %f1276, %f1277, %f1278}, [%r86+7168];
	ld.shared.v4.f32 	{%f1279, %f1280, %f1281, %f1282}, [%r86+7424];
	fma.rn.f32 	%f1283, %f1267, %f1275, %f1203;
	fma.rn.f32 	%f1284, %f1267, %f1276, %f1204;
	fma.rn.f32 	%f1285, %f1267, %f1277, %f1205;
	fma.rn.f32 	%f1286, %f1267, %f1278, %f1206;
	fma.rn.f32 	%f1287, %f1267, %f1279, %f1207;
	fma.rn.f32 	%f1288, %f1267, %f1280, %f1208;
	fma.rn.f32 	%f1289, %f1267, %f1281, %f1209;
	fma.rn.f32 	%f1290, %f1267, %f1282, %f1210;
	fma.rn.f32 	%f1291, %f1268, %f1275, %f1211;
	fma.rn.f32 	%f1292, %f1268, %f1276, %f1212;
	fma.rn.f32 	%f1293, %f1268, %f1277, %f1213;
	fma.rn.f32 	%f1294, %f1268, %f1278, %f1214;
	fma.rn.f32 	%f1295, %f1268, %f1279, %f1215;
	fma.rn.f32 	%f1296, %f1268, %f1280, %f1216;
	fma.rn.f32 	%f1297, %f1268, %f1281, %f1217;
	fma.rn.f32 	%f1298, %f1268, %f1282, %f1218;
	fma.rn.f32 	%f1299, %f1269, %f1275, %f1219;
	fma.rn.f32 	%f1300, %f1269, %f1276, %f1220;
	fma.rn.f32 	%f1301, %f1269, %f1277, %f1221;
	fma.rn.f32 	%f1302, %f1269, %f1278, %f1222;
	fma.rn.f32 	%f1303, %f1269, %f1279, %f1223;
	fma.rn.f32 	%f1304, %f1269, %f1280, %f1224;
	fma.rn.f32 	%f1305, %f1269, %f1281, %f1225;
	fma.rn.f32 	%f1306, %f1269, %f1282, %f1226;
	fma.rn.f32 	%f1307, %f1270, %f1275, %f1227;
	fma.rn.f32 	%f1308, %f1270, %f1276, %f1228;
	fma.rn.f32 	%f1309, %f1270, %f1277, %f1229;
	fma.rn.f32 	%f1310, %f1270, %f1278, %f1230;
	fma.rn.f32 	%f1311, %f1270, %f1279, %f1231;
	fma.rn.f32 	%f1312, %f1270, %f1280, %f1232;
	fma.rn.f32 	%f1313, %f1270, %f1281, %f1233;
	fma.rn.f32 	%f1314, %f1270, %f1282, %f1234;
	fma.rn.f32 	%f1315, %f1271, %f1275, %f1235;
	fma.rn.f32 	%f1316, %f1271, %f1276, %f1236;
	fma.rn.f32 	%f1317, %f1271, %f1277, %f1237;
	fma.rn.f32 	%f1318, %f1271, %f1278, %f1238;
	fma.rn.f32 	%f1319, %f1271, %f1279, %f1239;
	fma.rn.f32 	%f1320, %f1271, %f1280, %f1240;
	fma.rn.f32 	%f1321, %f1271, %f1281, %f1241;
	fma.rn.f32 	%f1322, %f1271, %f1282, %f1242;
	fma.rn.f32 	%f1323, %f1272, %f1275, %f1243;
	fma.rn.f32 	%f1324, %f1272, %f1276, %f1244;
	fma.rn.f32 	%f1325, %f1272, %f1277, %f1245;
	fma.rn.f32 	%f1326, %f1272, %f1278, %f1246;
	fma.rn.f32 	%f1327, %f1272, %f1279, %f1247;
	fma.rn.f32 	%f1328, %f1272, %f1280, %f1248;
	fma.rn.f32 	%f1329, %f1272, %f1281, %f1249;
	fma.rn.f32 	%f1330, %f1272, %f1282, %f1250;
	fma.rn.f32 	%f1331, %f1273, %f1275, %f1251;
	fma.rn.f32 	%f1332, %f1273, %f1276, %f1252;
	fma.rn.f32 	%f1333, %f1273, %f1277, %f1253;
	fma.rn.f32 	%f1334, %f1273, %f1278, %f1254;
	fma.rn.f32 	%f1335, %f1273, %f1279, %f1255;
	fma.rn.f32 	%f1336, %f1273, %f1280, %f1256;
	fma.rn.f32 	%f1337, %f1273, %f1281, %f1257;
	fma.rn.f32 	%f1338, %f1273, %f1282, %f1258;
	fma.rn.f32 	%f1339, %f1274, %f1275, %f1259;
	fma.rn.f32 	%f1340, %f1274, %f1276, %f1260;
	fma.rn.f32 	%f1341, %f1274, %f1277, %f1261;
	fma.rn.f32 	%f1342, %f1274, %f1278, %f1262;
	fma.rn.f32 	%f1343, %f1274, %f1279, %f1263;
	fma.rn.f32 	%f1344, %f1274, %f1280, %f1264;
	fma.rn.f32 	%f1345, %f1274, %f1281, %f1265;
	fma.rn.f32 	%f1346, %f1274, %f1282, %f1266;
	ld.shared.v4.f32 	{%f1347, %f1348, %f1349, %f1350}, [%r83+7680];
	ld.shared.v4.f32 	{%f1351, %f1352, %f1353, %f1354}, [%r83+7936];
	ld.shared.v4.f32 	{%f1355, %f1356, %f1357, %f1358}, [%r86+7680];
	ld.shared.v4.f32 	{%f1359, %f1360, %f1361, %f1362}, [%r86+7936];
	fma.rn.f32 	%f1363, %f1347, %f1355, %f1283;
	fma.rn.f32 	%f1364, %f1347, %f1356, %f1284;
	fma.rn.f32 	%f1365, %f1347, %f1357, %f1285;
	fma.rn.f32 	%f1366, %f1347, %f1358, %f1286;
	fma.rn.f32 	%f1367, %f1347, %f1359, %f1287;
	fma.rn.f32 	%f1368, %f1347, %f1360, %f1288;
	fma.rn.f32 	%f1369, %f1347, %f1361, %f1289;
	fma.rn.f32 	%f1370, %f1347, %f1362, %f1290;
	fma.rn.f32 	%f1371, %f1348, %f1355, %f1291;
	fma.rn.f32 	%f1372, %f1348, %f1356, %f1292;
	fma.rn.f32 	%f1373, %f1348, %f1357, %f1293;
	fma.rn.f32 	%f1374, %f1348, %f1358, %f1294;
	fma.rn.f32 	%f1375, %f1348, %f1359, %f1295;
	fma.rn.f32 	%f1376, %f1348, %f1360, %f1296;
	fma.rn.f32 	%f1377, %f1348, %f1361, %f1297;
	fma.rn.f32 	%f1378, %f1348, %f1362, %f1298;
	fma.rn.f32 	%f1379, %f1349, %f1355, %f1299;
	fma.rn.f32 	%f1380, %f1349, %f1356, %f1300;
	fma.rn.f32 	%f1381, %f1349, %f1357, %f1301;
	fma.rn.f32 	%f1382, %f1349, %f1358, %f1302;
	fma.rn.f32 	%f1383, %f1349, %f1359, %f1303;
	fma.rn.f32 	%f1384, %f1349, %f1360, %f1304;
	fma.rn.f32 	%f1385, %f1349, %f1361, %f1305;
	fma.rn.f32 	%f1386, %f1349, %f1362, %f1306;
	fma.rn.f32 	%f1387, %f1350, %f1355, %f1307;
	fma.rn.f32 	%f1388, %f1350, %f1356, %f1308;
	fma.rn.f32 	%f1389, %f1350, %f1357, %f1309;
	fma.rn.f32 	%f1390, %f1350, %f1358, %f1310;
	fma.rn.f32 	%f1391, %f1350, %f1359, %f1311;
	fma.rn.f32 	%f1392, %f1350, %f1360, %f1312;
	fma.rn.f32 	%f1393, %f1350, %f1361, %f1313;
	fma.rn.f32 	%f1394, %f1350, %f1362, %f1314;
	fma.rn.f32 	%f1395, %f1351, %f1355, %f1315;
	fma.rn.f32 	%f1396, %f1351, %f1356, %f1316;
	fma.rn.f32 	%f1397, %f1351, %f1357, %f1317;
	fma.rn.f32 	%f1398, %f1351, %f1358, %f1318;
	fma.rn.f32 	%f1399, %f1351, %f1359, %f1319;
	fma.rn.f32 	%f1400, %f1351, %f1360, %f1320;
	fma.rn.f32 	%f1401, %f1351, %f1361, %f1321;
	fma.rn.f32 	%f1402, %f1351, %f1362, %f1322;
	fma.rn.f32 	%f1403, %f1352, %f1355, %f1323;
	fma.rn.f32 	%f1404, %f1352, %f1356, %f1324;
	fma.rn.f32 	%f1405, %f1352, %f1357, %f1325;
	fma.rn.f32 	%f1406, %f1352, %f1358, %f1326;
	fma.rn.f32 	%f1407, %f1352, %f1359, %f1327;
	fma.rn.f32 	%f1408, %f1352, %f1360, %f1328;
	fma.rn.f32 	%f1409, %f1352, %f1361, %f1329;
	fma.rn.f32 	%f1410, %f1352, %f1362, %f1330;
	fma.rn.f32 	%f1411, %f1353, %f1355, %f1331;
	fma.rn.f32 	%f1412, %f1353, %f1356, %f1332;
	fma.rn.f32 	%f1413, %f1353, %f1357, %f1333;
	fma.rn.f32 	%f1414, %f1353, %f1358, %f1334;
	fma.rn.f32 	%f1415, %f1353, %f1359, %f1335;
	fma.rn.f32 	%f1416, %f1353, %f1360, %f1336;
	fma.rn.f32 	%f1417, %f1353, %f1361, %f1337;
	fma.rn.f32 	%f1418, %f1353, %f1362, %f1338;
	fma.rn.f32 	%f1419, %f1354, %f1355, %f1339;
	fma.rn.f32 	%f1420, %f1354, %f1356, %f1340;
	fma.rn.f32 	%f1421, %f1354, %f1357, %f1341;
	fma.rn.f32 	%f1422, %f1354, %f1358, %f1342;
	fma.rn.f32 	%f1423, %f1354, %f1359, %f1343;
	fma.rn.f32 	%f1424, %f1354, %f1360, %f1344;
	fma.rn.f32 	%f1425, %f1354, %f1361, %f1345;
	fma.rn.f32 	%f1426, %f1354, %f1362, %f1346;
	mov.u32 	%r87, %ctaid.y;
	shl.b32 	%r88, %r87, 7;
	add.s32 	%r89, %r88, %r78;
	mov.u32 	%r90, %ctaid.x;
	shl.b32 	%r91, %r90, 7;
	add.s32 	%r92, %r91, %r80;
	mad.lo.s32 	%r93, %r89, %r98, %r92;
	mul.wide.s32 	%rd17, %r93, 4;
	add.s64 	%rd18, %rd16, %rd17;
	st.global.v4.f32 	[%rd18], {%f1363, %f1364, %f1365, %f1366};
	st.global.v4.f32 	[%rd18+256], {%f1367, %f1368, %f1369, %f1370};
	mul.wide.s32 	%rd19, %r98, 4;
	add.s64 	%rd20, %rd18, %rd19;
	st.global.v4.f32 	[%rd20], {%f1371, %f1372, %f1373, %f1374};
	st.global.v4.f32 	[%rd20+256], {%f1375, %f1376, %f1377, %f1378};
	add.s64 	%rd21, %rd20, %rd19;
	st.global.v4.f32 	[%rd21], {%f1379, %f1380, %f1381, %f1382};
	st.global.v4.f32 	[%rd21+256], {%f1383, %f1384, %f1385, %f1386};
	add.s64 	%rd22, %rd21, %rd19;
	st.global.v4.f32 	[%rd22], {%f1387, %f1388, %f1389, %f1390};
	st.global.v4.f32 	[%rd22+256], {%f1391, %f1392, %f1393, %f1394};
	add.s32 	%r94, %r89, 64;
	mad.lo.s32 	%r95, %r94, %r98, %r92;
	mul.wide.s32 	%rd23, %r95, 4;
	add.s64 	%rd24, %rd16, %rd23;
	st.global.v4.f32 	[%rd24], {%f1395, %f1396, %f1397, %f1398};
	st.global.v4.f32 	[%rd24+256], {%f1399, %f1400, %f1401, %f1402};
	add.s64 	%rd25, %rd24, %rd19;
	st.global.v4.f32 	[%rd25], {%f1403, %f1404, %f1405, %f1406};
	st.global.v4.f32 	[%rd25+256], {%f1407, %f1408, %f1409, %f1410};
	add.s64 	%rd26, %rd25, %rd19;
	st.global.v4.f32 	[%rd26], {%f1411, %f1412, %f1413, %f1414};
	st.global.v4.f32 	[%rd26+256], {%f1415, %f1416, %f1417, %f1418};
	add.s64 	%rd27, %rd26, %rd19;
	st.global.v4.f32 	[%rd27], {%f1419, %f1420, %f1421, %f1422};
	st.global.v4.f32 	[%rd27+256], {%f1423, %f1424, %f1425, %f1426};
	ret;

}


// ===== COMPILED SASS (sm_100) =====

	.target	sm_100

	.elftype	@"ET_EXEC"


//--------------------- .note.nv.tkinfo           --------------------------
	.section	.note.nv.tkinfo,"",@"SHT_NOTE"
	.sectionflags	@"SHF_NOTE_NV_TKINFO"
	.tkinfo
        /*0018*/ 	.word	0x00000002
        /*0030*/ 	.string	""
        /*0030*/ 	.string	"ptxas"
        /*0030*/ 	.string	"Cuda compilation tools, release 13.0, V13.0.88"
        /*0030*/ 	.string	"Build cuda_13.0.r13.0/compiler.36424714_0"
        /*0030*/ 	.string	"-arch sm_100 -m 64 "



//--------------------- .note.nv.cuinfo           --------------------------
	.section	.note.nv.cuinfo,"",@"SHT_NOTE"
	.sectionflags	@"SHF_NOTE_NV_CUINFO"
        /*0018*/ 	.short	0x0002
        /*001a*/ 	.short	0x0064
        /*001c*/ 	.short	0x0082
	.zero		2


//--------------------- .nv.info                  --------------------------
	.section	.nv.info,"",@"SHT_CUDA_INFO"
	.align	4


	//----- nvinfo : EIATTR_REGCOUNT
	.align		4
        /*0000*/ 	.byte	0x04, 0x2f
        /*0002*/ 	.short	(.L_1 - .L_0)
	.align		4
.L_0:
        /*0004*/ 	.word	index@(_Z13naiveSgemm_v4PfS_S_iii)
        /*0008*/ 	.word	0x00000077


	//----- nvinfo : EIATTR_FRAME_SIZE
	.align		4
.L_1:
        /*000c*/ 	.byte	0x04, 0x11
        /*000e*/ 	.short	(.L_3 - .L_2)
	.align		4
.L_2:
        /*0010*/ 	.word	index@(_Z13naiveSgemm_v4PfS_S_iii)
        /*0014*/ 	.word	0x00000000


	//----- nvinfo : EIATTR_MIN_STACK_SIZE
	.align		4
.L_3:
        /*0018*/ 	.byte	0x04, 0x12
        /*001a*/ 	.short	(.L_5 - .L_4)
	.align		4
.L_4:
        /*001c*/ 	.word	index@(_Z13naiveSgemm_v4PfS_S_iii)
        /*0020*/ 	.word	0x00000000
.L_5:


//--------------------- .nv.compat                --------------------------
	.section	.nv.compat,"",@"SHT_CUDA_COMPAT_INFO"
	.align	4
        /*0000*/ 	.byte	0x02, 0x09, 0x00, 0x00, 0x02, 0x02, 0x01, 0x00, 0x02, 0x05, 0x05, 0x00, 0x03, 0x07, 0x01, 0x01
        /*0010*/ 	.byte	0x02, 0x03, 0x00, 0x00, 0x02, 0x06, 0x01, 0x00, 0x04, 0x0b, 0x08, 0x00, 0x09, 0x00, 0x00, 0x00
        /*0020*/ 	.byte	0x00, 0x00, 0x00, 0x00


//--------------------- .nv.info._Z13naiveSgemm_v4PfS_S_iii --------------------------
	.section	.nv.info._Z13naiveSgemm_v4PfS_S_iii,"",@"SHT_CUDA_INFO"
	.sectionflags	@""
	.align	4


	//----- nvinfo : EIATTR_CUDA_API_VERSION
	.align		4
        /*0000*/ 	.byte	0x04, 0x37
        /*0002*/ 	.short	(.L_7 - .L_6)
.L_6:
        /*0004*/ 	.word	0x00000082


	//----- nvinfo : EIATTR_KPARAM_INFO
	.align		4
.L_7:
        /*0008*/ 	.byte	0x04, 0x17
        /*000a*/ 	.short	(.L_9 - .L_8)
.L_8:
        /*000c*/ 	.word	0x00000000
        /*0010*/ 	.short	0x0005
        /*0012*/ 	.short	0x0020
        /*0014*/ 	.byte	0x00, 0xf0, 0x11, 0x00


	//----- nvinfo : EIATTR_KPARAM_INFO
	.align		4
.L_9:
        /*0018*/ 	.byte	0x04, 0x17
        /*001a*/ 	.short	(.L_11 - .L_10)
.L_10:
        /*001c*/ 	.word	0x00000000
        /*0020*/ 	.short	0x0004
        /*0022*/ 	.short	0x001c
        /*0024*/ 	.byte	0x00, 0xf0, 0x11, 0x00


	//----- nvinfo : EIATTR_KPARAM_INFO
	.align		4
.L_11:
        /*0028*/ 	.byte	0x04, 0x17
        /*002a*/ 	.short	(.L_13 - .L_12)
.L_12:
        /*002c*/ 	.word	0x00000000
        /*0030*/ 	.short	0x0003
        /*0032*/ 	.short	0x0018
        /*0034*/ 	.byte	0x00, 0xf0, 0x11, 0x00


	//----- nvinfo : EIATTR_KPARAM_INFO
	.align		4
.L_13:
        /*0038*/ 	.byte	0x04, 0x17
        /*003a*/ 	.short	(.L_15 - .L_14)
.L_14:
        /*003c*/ 	.word	0x00000000
        /*0040*/ 	.short	0x0002
        /*0042*/ 	.short	0x0010
        /*0044*/ 	.byte	0x00, 0xf5, 0x21, 0x00


	//----- nvinfo : EIATTR_KPARAM_INFO
	.align		4
.L_15:
        /*0048*/ 	.byte	0x04, 0x17
        /*004a*/ 	.short	(.L_17 - .L_16)
.L_16:
        /*004c*/ 	.word	0x00000000
        /*0050*/ 	.short	0x0001
        /*0052*/ 	.short	0x0008
        /*0054*/ 	.byte	0x00, 0xf5, 0x21, 0x00


	//----- nvinfo : EIATTR_KPARAM_INFO
	.align		4
.L_17:
        /*0058*/ 	.byte	0x04, 0x17
        /*005a*/ 	.short	(.L_19 - .L_18)
.L_18:
        /*005c*/ 	.word	0x00000000
        /*0060*/ 	.short	0x0000
        /*0062*/ 	.short	0x0000
        /*0064*/ 	.byte	0x00, 0xf5, 0x21, 0x00


	//----- nvinfo : EIATTR_SPARSE_MMA_MASK
	.align		4
.L_19:
        /*0068*/ 	.byte	0x03, 0x50
        /*006a*/ 	.short	0x0000


	//----- nvinfo : EIATTR_MAXREG_COUNT
	.align		4
        /*006c*/ 	.byte	0x03, 0x1b
        /*006e*/ 	.short	0x00ff


	//----- nvinfo : EIATTR_NUM_BARRIERS
	.align		4
        /*0070*/ 	.byte	0x02, 0x4c
        /*0072*/ 	.byte	0x01
	.zero		1


	//----- nvinfo : EIATTR_MERCURY_ISA_VERSION
	.align		4
        /*0074*/ 	.byte	0x03, 0x5f
        /*0076*/ 	.short	0x0101


	//----- nvinfo : EIATTR_VRC_CTA_INIT_COUNT
	.align		4
        /*0078*/ 	.byte	0x02, 0x4a
	.zero		1
	.zero		1


	//----- nvinfo : EIATTR_EXIT_INSTR_OFFSETS
	.align		4
        /*007c*/ 	.byte	0x04, 0x1c
        /*007e*/ 	.short	(.L_21 - .L_20)


	//   ....[0]....
.L_20:
        /*0080*/ 	.word	0x00004ef0


	//----- nvinfo : EIATTR_CBANK_PARAM_SIZE
	.align		4
.L_21:
        /*0084*/ 	.byte	0x03, 0x19
        /*0086*/ 	.short	0x0024


	//----- nvinfo : EIATTR_PARAM_CBANK
	.align		4
        /*0088*/ 	.byte	0x04, 0x0a
        /*008a*/ 	.short	(.L_23 - .L_22)
	.align		4
.L_22:
        /*008c*/ 	.word	index@(.nv.constant0._Z13naiveSgemm_v4PfS_S_iii)
        /*0090*/ 	.short	0x0380
        /*0092*/ 	.short	0x0024


	//----- nvinfo : EIATTR_SW_WAR
	.align		4
.L_23:
        /*0094*/ 	.byte	0x04, 0x36
        /*0096*/ 	.short	(.L_25 - .L_24)
.L_24:
        /*0098*/ 	.word	0x00000008
.L_25:


//--------------------- .nv.callgraph             --------------------------
	.section	.nv.callgraph,"",@"SHT_CUDA_CALLGRAPH"
	.align	4
	.sectionentsize	8
	.align		4
        /*0000*/ 	.word	0x00000000
	.align		4
        /*0004*/ 	.word	0xffffffff
	.align		4
        /*0008*/ 	.word	0x00000000
	.align		4
        /*000c*/ 	.word	0xfffffffe
	.align		4
        /*0010*/ 	.word	0x00000000
	.align		4
        /*0014*/ 	.word	0xfffffffd
	.align		4
        /*0018*/ 	.word	0x00000000
	.align		4
        /*001c*/ 	.word	0xfffffffc


//--------------------- .text._Z13naiveSgemm_v4PfS_S_iii --------------------------
	.section	.text._Z13naiveSgemm_v4PfS_S_iii,"ax",@progbits
	.align	128
        .global         _Z13naiveSgemm_v4PfS_S_iii
        .type           _Z13naiveSgemm_v4PfS_S_iii,@function
        .size           _Z13naiveSgemm_v4PfS_S_iii,(.L_x_3 - _Z13naiveSgemm_v4PfS_S_iii)
        .other          _Z13naiveSgemm_v4PfS_S_iii,@"STO_CUDA_ENTRY STV_DEFAULT"
_Z13naiveSgemm_v4PfS_S_iii:
.text._Z13naiveSgemm_v4PfS_S_iii:
[----:B------:R-:W-:Y:S01]  /*0000*/  LDC R1, c[0x0][0x37c] ;  /* 0x0000df00ff017b82 */ /* 0x000fe20000000800 */
[----:B------:R-:W0:Y:S01]  /*0010*/  S2R R7, SR_TID.X ;  /* 0x0000000000077919 */ /* 0x000e220000002100 */
[----:B------:R-:W0:Y:S06]  /*0020*/  LDCU UR4, c[0x0][0x360] ;  /* 0x00006c00ff0477ac */ /* 0x000e2c0008000800 */
[----:B------:R-:W1:Y:S01]  /*0030*/  LDC.64 R2, c[0x0][0x380] ;  /* 0x0000e000ff027b82 */ /* 0x000e620000000a00 */
[----:B------:R-:W0:Y:S01]  /*0040*/  S2R R4, SR_TID.Y ;  /* 0x0000000000047919 */ /* 0x000e220000002200 */
[----:B------:R-:W2:Y:S01]  /*0050*/  LDCU UR7, c[0x0][0x3a0] ;  /* 0x00007400ff0777ac */ /* 0x000ea20008000800 */
[----:B------:R-:W3:Y:S01]  /*0060*/  S2R R6, SR_CTAID.Y ;  /* 0x0000000000067919 */ /* 0x000ee20000002600 */
[----:B------:R-:W4:Y:S04]  /*0070*/  LDCU UR5, c[0x0][0x39c] ;  /* 0x00007380ff0577ac */ /* 0x000f280008000800 */
[----:B------:R-:W5:Y:S01]  /*0080*/  LDC.64 R8, c[0x0][0x388] ;  /* 0x0000e200ff087b82 */ /* 0x000f620000000a00 */
[----:B------:R-:W2:Y:S01]  /*0090*/  S2R R21, SR_CTAID.X ;  /* 0x0000000000157919 */ /* 0x000ea20000002500 */
[----:B------:R-:W1:Y:S01]  /*00a0*/  LDCU.64 UR12, c[0x0][0x358] ;  /* 0x00006b00ff0c77ac */ /* 0x000e620008000a00 */
[----:B----4-:R-:W-:Y:S01]  /*00b0*/  MOV R94, UR5 ;  /* 0x00000005005e7c02 */ /* 0x010fe20008000f00 */
[----:B0-----:R-:W-:-:S05]  /*00c0*/  IMAD R0, R4, UR4, R7 ;  /* 0x0000000404007c24 */ /* 0x001fca000f8e0207 */
[--C-:B------:R-:W-:Y:S02]  /*00d0*/  SHF.R.U32.HI R5, RZ, 0x1, R0.reuse ;  /* 0x00000001ff057819 */ /* 0x100fe40000011600 */
[----:B------:R-:W-:Y:S02]  /*00e0*/  SHF.L.U32 R20, R0, 0x2, RZ ;  /* 0x0000000200147819 */ /* 0x000fe400000006ff */
[----:B---3--:R-:W-:Y:S02]  /*00f0*/  LEA R6, R6, R5, 0x7 ;  /* 0x0000000506067211 */ /* 0x008fe400078e38ff */
[----:B------:R-:W-:Y:S02]  /*0100*/  LOP3.LUT R79, R20, 0x4, RZ, 0xc0, !PT ;  /* 0x00000004144f7812 */ /* 0x000fe400078ec0ff */
[----:B--2---:R-:W-:Y:S02]  /*0110*/  SHF.L.U32 R21, R21, 0x7, RZ ;  /* 0x0000000715157819 */ /* 0x004fe400000006ff */
[----:B------:R-:W-:Y:S01]  /*0120*/  SHF.R.U32.HI R23, RZ, 0x5, R0 ;  /* 0x00000005ff177819 */ /* 0x000fe20000011600 */
[----:B------:R-:W-:Y:S01]  /*0130*/  IMAD R79, R6, UR7, R79 ;  /* 0x00000007064f7c24 */ /* 0x000fe2000f8e024f */
[----:B------:R-:W-:-:S03]  /*0140*/  LOP3.LUT R6, R21, 0x7c, R20, 0xf8, !PT ;  /* 0x0000007c15067812 */ /* 0x000fc600078ef814 */
[----:B-1----:R-:W-:-:S04]  /*0150*/  IMAD.WIDE R2, R79, 0x4, R2 ;  /* 0x000000044f027825 */ /* 0x002fc800078e0202 */
[----:B------:R-:W-:Y:S01]  /*0160*/  IMAD R11, R23, R94, R6 ;  /* 0x0000005e170b7224 */ /* 0x000fe200078e0206 */
[----:B------:R0:W2:Y:S03]  /*0170*/  LDG.E.128.CONSTANT R12, desc[UR12][R2.64] ;  /* 0x0000000c020c7981 */ /* 0x0000a6000c1e9d00 */
[----:B-----5:R-:W-:-:S06]  /*0180*/  IMAD.WIDE R8, R11, 0x4, R8 ;  /* 0x000000040b087825 */ /* 0x020fcc00078e0208 */
[----:B------:R-:W3:Y:S01]  /*0190*/  LDG.E.128.CONSTANT R8, desc[UR12][R8.64] ;  /* 0x0000000c08087981 */ /* 0x000ee2000c1e9d00 */
[----:B------:R-:W1:Y:S01]  /*01a0*/  S2UR UR6, SR_CgaCtaId ;  /* 0x00000000000679c3 */ /* 0x000e620000008800 */
[----:B------:R-:W-:Y:S01]  /*01b0*/  UMOV UR4, 0x400 ;  /* 0x0000040000047882 */ /* 0x000fe20000000000 */
[C---:B------:R-:W-:Y:S01]  /*01c0*/  SHF.L.U32 R6, R0.reuse, 0xb, RZ ;  /* 0x0000000b00067819 */ /* 0x040fe200000006ff */
[----:B------:R-:W-:Y:S01]  /*01d0*/  UISETP.GE.AND UP0, UPT, UR7, 0x9, UPT ;  /* 0x000000090700788c */ /* 0x000fe2000bf06270 */
[----:B------:R-:W-:Y:S01]  /*01e0*/  SHF.L.U32 R0, R0, 0x4, RZ ;  /* 0x0000000400007819 */ /* 0x000fe200000006ff */
[----:B------:R-:W-:Y:S01]  /*01f0*/  HFMA2 R88, -RZ, RZ, 0, 0 ;  /* 0x00000000ff587431 */ /* 0x000fe200000001ff */
[----:B------:R-:W-:Y:S01]  /*0200*/  LOP3.LUT R6, R6, 0x800, RZ, 0xc0, !PT ;  /* 0x0000080006067812 */ /* 0x000fe200078ec0ff */
[----:B------:R-:W-:Y:S01]  /*0210*/  HFMA2 R84, -RZ, RZ, 0, 0 ;  /* 0x00000000ff547431 */ /* 0x000fe200000001ff */
[----:B0-----:R-:W-:Y:S01]  /*0220*/  LOP3.LUT R3, R0, 0x1f0, RZ, 0xc0, !PT ;  /* 0x000001f000037812 */ /* 0x001fe200078ec0ff */
[----:B------:R-:W-:Y:S01]  /*0230*/  HFMA2 R82, -RZ, RZ, 0, 0 ;  /* 0x00000000ff527431 */ /* 0x000fe200000001ff */
[----:B------:R-:W-:Y:S01]  /*0240*/  CS2R R74, SRZ ;  /* 0x00000000004a7805 */ /* 0x000fe2000001ff00 */
[----:B------:R-:W-:Y:S01]  /*0250*/  HFMA2 R78, -RZ, RZ, 0, 0 ;  /* 0x00000000ff4e7431 */ /* 0x000fe200000001ff */
[----:B------:R-:W-:-:S02]  /*0260*/  MOV R86, RZ ;  /* 0x000000ff00567202 */ /* 0x000fc40000000f00 */
[----:B------:R-:W-:Y:S02]  /*0270*/  CS2R R52, SRZ ;  /* 0x0000000000347805 */ /* 0x000fe4000001ff00 */
[----:B------:R-:W-:Y:S02]  /*0280*/  CS2R R48, SRZ ;  /* 0x0000000000307805 */ /* 0x000fe4000001ff00 */
[----:B------:R-:W-:Y:S02]  /*0290*/  CS2R R40, SRZ ;  /* 0x0000000000287805 */ /* 0x000fe4000001ff00 */
[----:B------:R-:W-:Y:S02]  /*02a0*/  CS2R R38, SRZ ;  /* 0x0000000000267805 */ /* 0x000fe4000001ff00 */
[----:B------:R-:W-:Y:S02]  /*02b0*/  CS2R R36, SRZ ;  /* 0x0000000000247805 */ /* 0x000fe4000001ff00 */
[----:B------:R-:W-:-:S02]  /*02c0*/  CS2R R42, SRZ ;  /* 0x00000000002a7805 */ /* 0x000fc4000001ff00 */
[----:B------:R-:W-:Y:S02]  /*02d0*/  CS2R R72, SRZ ;  /* 0x0000000000487805 */ /* 0x000fe4000001ff00 */
[----:B------:R-:W-:Y:S02]  /*02e0*/  MOV R80, RZ ;  /* 0x000000ff00507202 */ /* 0x000fe40000000f00 */
[----:B------:R-:W-:Y:S02]  /*02f0*/  CS2R R46, SRZ ;  /* 0x00000000002e7805 */ /* 0x000fe4000001ff00 */
[----:B------:R-:W-:Y:S02]  /*0300*/  CS2R R18, SRZ ;  /* 0x0000000000127805 */ /* 0x000fe4000001ff00 */
[----:B------:R-:W-:Y:S01]  /*0310*/  MOV R76, RZ ;  /* 0x000000ff004c7202 */ /* 0x000fe20000000f00 */
[----:B-1----:R-:W-:Y:S01]  /*0320*/  ULEA UR5, UR6, UR4, 0x18 ;  /* 0x0000000406057291 */ /* 0x002fe2000f8ec0ff */
[----:B------:R-:W-:Y:S01]  /*0330*/  CS2R R68, SRZ ;  /* 0x0000000000447805 */ /* 0x000fe2000001ff00 */
[----:B------:R-:W-:Y:S01]  /*0340*/  UIADD3 UR4, UPT, UPT, UR4, 0x2000, URZ ;  /* 0x0000200004047890 */ /* 0x000fe2000fffe0ff */
[----:B------:R-:W-:-:S02]  /*0350*/  CS2R R70, SRZ ;  /* 0x0000000000467805 */ /* 0x000fc4000001ff00 */
[----:B------:R-:W-:Y:S02]  /*0360*/  CS2R R50, SRZ ;  /* 0x0000000000327805 */ /* 0x000fe4000001ff00 */
[----:B------:R-:W-:Y:S01]  /*0370*/  CS2R R66, SRZ ;  /* 0x0000000000427805 */ /* 0x000fe2000001ff00 */
[----:B------:R-:W-:Y:S01]  /*0380*/  ULEA UR6, UR6, UR4, 0x18 ;  /* 0x0000000406067291 */ /* 0x000fe2000f8ec0ff */
[----:B------:R-:W-:Y:S02]  /*0390*/  IADD3 R6, PT, PT, R6, UR5, RZ ;  /* 0x0000000506067c10 */ /* 0x000fe4000fffe0ff */
[----:B------:R-:W-:Y:S02]  /*03a0*/  CS2R R44, SRZ ;  /* 0x00000000002c7805 */ /* 0x000fe4000001ff00 */
[----:B------:R-:W-:Y:S02]  /*03b0*/  CS2R R16, SRZ ;  /* 0x0000000000107805 */ /* 0x000fe4000001ff00 */
[----:B------:R-:W-:-:S02]  /*03c0*/  CS2R R62, SRZ ;  /* 0x00000000003e7805 */ /* 0x000fc4000001ff00 */
[----:B------:R-:W-:Y:S02]  /*03d0*/  LEA R6, R5, R6, 0x2 ;  /* 0x0000000605067211 */ /* 0x000fe400078e10ff */
[----:B------:R-:W-:Y:S02]  /*03e0*/  CS2R R64, SRZ ;  /* 0x0000000000407805 */ /* 0x000fe4000001ff00 */
[----:B------:R-:W-:Y:S02]  /*03f0*/  LEA R0, R23, UR6, 0x9 ;  /* 0x0000000617007c11 */ /* 0x000fe4000f8e48ff */
[----:B------:R-:W-:Y:S02]  /*0400*/  CS2R R60, SRZ ;  /* 0x00000000003c7805 */ /* 0x000fe4000001ff00 */
[----:B------:R-:W-:Y:S02]  /*0410*/  MOV R5, RZ ;  /* 0x000000ff00057202 */ /* 0x000fe40000000f00 */
[----:B------:R-:W-:-:S02]  /*0420*/  CS2R R56, SRZ ;  /* 0x0000000000387805 */ /* 0x000fc4000001ff00 */
[----:B------:R-:W-:Y:S02]  /*0430*/  IADD3 R0, PT, PT, R0, R3, RZ ;  /* 0x0000000300007210 */ /* 0x000fe40007ffe0ff */
[----:B------:R-:W-:Y:S02]  /*0440*/  CS2R R2, SRZ ;  /* 0x0000000000027805 */ /* 0x000fe4000001ff00 */
[----:B------:R-:W-:Y:S02]  /*0450*/  CS2R R58, SRZ ;  /* 0x00000000003a7805 */ /* 0x000fe4000001ff00 */
[----:B------:R-:W-:Y:S01]  /*0460*/  CS2R R54, SRZ ;  /* 0x0000000000367805 */ /* 0x000fe2000001ff00 */
[----:B--2---:R-:W-:Y:S04]  /*0470*/  STS [R6], R12 ;  /* 0x0000000c06007388 */ /* 0x004fe80000000800 */
[----:B------:R0:W-:Y:S04]  /*0480*/  STS [R6+0x200], R13 ;  /* 0x0002000d06007388 */ /* 0x0001e80000000800 */
[----:B------:R-:W-:Y:S04]  /*0490*/  STS [R6+0x400], R14 ;  /* 0x0004000e06007388 */ /* 0x000fe80000000800 */
[----:B------:R1:W-:Y:S01]  /*04a0*/  STS [R6+0x600], R15 ;  /* 0x0006000f06007388 */ /* 0x0003e20000000800 */
[----:B0-----:R-:W-:-:S03]  /*04b0*/  CS2R R12, SRZ ;  /* 0x00000000000c7805 */ /* 0x001fc6000001ff00 */
[----:B---3--:R0:W-:Y:S01]  /*04c0*/  STS.128 [R0], R8 ;  /* 0x0000000800007388 */ /* 0x0081e20000000c00 */
[----:B-1----:R-:W-:Y:S02]  /*04d0*/  CS2R R14, SRZ ;  /* 0x00000000000e7805 */ /* 0x002fe4000001ff00 */
[----:B------:R-:W-:Y:S01]  /*04e0*/  MOV R6, RZ ;  /* 0x000000ff00067202 */ /* 0x000fe20000000f00 */
[----:B0-----:R-:W-:Y:S01]  /*04f0*/  HFMA2 R0, -RZ, RZ, 0, 0 ;  /* 0x00000000ff007431 */ /* 0x001fe200000001ff */
[----:B------:R-:W-:Y:S02]  /*0500*/  CS2R R10, SRZ ;  /* 0x00000000000a7805 */ /* 0x000fe4000001ff00 */
[----:B------:R-:W-:Y:S01]  /*0510*/  CS2R R8, SRZ ;  /* 0x0000000000087805 */ /* 0x000fe2000001ff00 */
[----:B------:R-:W-:Y:S06]  /*0520*/  BRA.U !UP0, `(.L_x_0) ;  /* 0x0000002508607547 */ /* 0x000fec000b800000 */
[----:B------:R-:W-:Y:S01]  /*0530*/  IADD3 R23, PT, PT, R23, 0x8, RZ ;  /* 0x0000000817177810 */ /* 0x000fe20007ffe0ff */
[----:B------:R-:W-:Y:S01]  /*0540*/  UIADD3 UR4, UPT, UPT, UR7, 0x7, URZ ;  /* 0x0000000707047890 */ /* 0x000fe2000fffe0ff */
[----:B------:R-:W-:Y:S02]  /*0550*/  LOP3.LUT R20, R20, 0x7c, RZ, 0xc0, !PT ;  /* 0x0000007c14147812 */ /* 0x000fe400078ec0ff */
[----:B------:R-:W-:Y:S01]  /*0560*/  IADD3 R79, PT, PT, R79, 0x8, RZ ;  /* 0x000000084f4f7810 */ /* 0x000fe20007ffe0ff */
[----:B------:R-:W-:Y:S01]  /*0570*/  IMAD R23, R23, R94, R21 ;  /* 0x0000005e17177224 */ /* 0x000fe200078e0215 */
[----:B------:R-:W-:Y:S01]  /*0580*/  USHF.R.U32.HI UR4, URZ, 0x3, UR4 ;  /* 0x00000003ff047899 */ /* 0x000fe20008011604 */
[----:B------:R-:W-:-:S03]  /*0590*/  MOV R88, RZ ;  /* 0x000000ff00587202 */ /* 0x000fc60000000f00 */
[----:B------:R-:W-:Y:S01]  /*05a0*/  IADD3 R77, PT, PT, R20, R23, RZ ;  /* 0x00000017144d7210 */ /* 0x000fe20007ffe0ff */
[----:B------:R-:W-:-:S03]  /*05b0*/  UIADD3 UR7, UPT, UPT, -UR4, URZ, URZ ;  /* 0x000000ff04077290 */ /* 0x000fc6000fffe1ff */
[----:B------:R-:W-:-:S09]  /*05c0*/  UMOV UR4, URZ ;  /* 0x000000ff00047c82 */ /* 0x000fd20008000000 */
.L_x_1:
[----:B------:R-:W0:Y:S01]  /*05d0*/  S2UR UR10, SR_CgaCtaId ;  /* 0x00000000000a79c3 */ /* 0x000e220000008800 */
[----:B------:R-:W1:Y:S01]  /*05e0*/  S2R R4, SR_TID.Y ;  /* 0x0000000000047919 */ /* 0x000e620000002200 */
[----:B------:R-:W-:Y:S01]  /*05f0*/  UIADD3 UR4, UPT, UPT, UR4, 0x1, URZ ;  /* 0x0000000104047890 */ /* 0x000fe2000fffe0ff */
[----:B------:R-:W-:Y:S01]  /*0600*/  UMOV UR6, 0x400 ;  /* 0x0000040000067882 */ /* 0x000fe20000000000 */
[----:B------:R-:W2:Y:S02]  /*0610*/  S2R R7, SR_TID.X ;  /* 0x0000000000077919 */ /* 0x000ea40000002100 */
[----:B------:R-:W-:Y:S02]  /*0620*/  USHF.L.U32 UR5, UR4, 0xc, URZ ;  /* 0x0000000c04057899 */ /* 0x000fe400080006ff */
[----:B------:R-:W-:Y:S02]  /*0630*/  UIADD3 UR11, UPT, UPT, UR6, 0x2000, URZ ;  /* 0x00002000060b7890 */ /* 0x000fe4000fffe0ff */
[----:B------:R-:W-:-:S04]  /*0640*/  ULOP3.LUT UR8, UR5, 0x1000, URZ, 0xc0, !UPT ;  /* 0x0000100005087892 */ /* 0x000fc8000f8ec0ff */
[----:B------:R-:W-:Y:S02]  /*0650*/  ULOP3.LUT UR9, UR8, 0x1000, URZ, 0x3c, !UPT ;  /* 0x0000100008097892 */ /* 0x000fe4000f8e3cff */
[----:B0-----:R-:W-:Y:S02]  /*0660*/  ULEA UR5, UR10, UR6, 0x18 ;  /* 0x000000060a057291 */ /* 0x001fe4000f8ec0ff */
[----:B------:R-:W-:Y:S02]  /*0670*/  ULEA UR6, UR10, UR11, 0x18 ;  /* 0x0000000b0a067291 */ /* 0x000fe4000f8ec0ff */
[----:B------:R-:W-:Y:S02]  /*0680*/  UIADD3 UR10, UPT, UPT, UR5, UR9, URZ ;  /* 0x00000009050a7290 */ /* 0x000fe4000fffe0ff */
[----:B------:R-:W-:-:S04]  /*0690*/  UIADD3 UR9, UPT, UPT, UR6, UR9, URZ ;  /* 0x0000000906097290 */ /* 0x000fc8000fffe0ff */
[----:B-1----:R-:W-:Y:S02]  /*06a0*/  LEA R83, R4, UR10, 0x4 ;  /* 0x0000000a04537c11 */ /* 0x002fe4000f8e20ff */
[----:B--2---:R-:W-:-:S03]  /*06b0*/  LEA R81, R7, UR9, 0x4 ;  /* 0x0000000907517c11 */ /* 0x004fc6000f8e20ff */
[----:B------:R-:W-:Y:S04]  /*06c0*/  LDS.128 R20, [R83] ;  /* 0x0000000053147984 */ /* 0x000fe80000000c00 */
[----:B------:R-:W0:Y:S04]  /*06d0*/  LDS.128 R24, [R81] ;  /* 0x0000000051187984 */ /* 0x000e280000000c00 */
[----:B------:R-:W1:Y:S04]  /*06e0*/  LDS.128 R28, [R83+0x100] ;  /* 0x00010000531c7984 */ /* 0x000e680000000c00 */
[----:B------:R-:W2:Y:S01]  /*06f0*/  LDS.128 R32, [R81+0x100] ;  /* 0x0001000051207984 */ /* 0x000ea20000000c00 */
[-C--:B0-----:R-:W-:Y:S01]  /*0700*/  FFMA R102, R21, R24.reuse, R6 ;  /* 0x0000001815667223 */ /* 0x081fe20000000006 */
[-C--:B------:R-:W-:Y:S01]  /*0710*/  FFMA R92, R23, R24.reuse, R0 ;  /* 0x00000018175c7223 */ /* 0x080fe20000000000 */
[-C--:B------:R-:W-:Y:S01]  /*0720*/  FFMA R91, R20, R24.reuse, R11 ;  /* 0x00000018145b7223 */ /* 0x080fe2000000000b */
[-C--:B------:R-:W-:Y:S01]  /*0730*/  FFMA R85, R22, R24.reuse, R9 ;  /* 0x0000001816557223 */ /* 0x080fe20000000009 */
[-C--:B-1----:R-:W-:Y:S01]  /*0740*/  FFMA R6, R29, R24.reuse, R2 ;  /* 0x000000181d067223 */ /* 0x082fe20000000002 */
[-C--:B------:R-:W-:Y:S01]  /*0750*/  FFMA R3, R28, R24.reuse, R3 ;  /* 0x000000181c037223 */ /* 0x080fe20000000003 */
[-C--:B------:R-:W-:Y:S01]  /*0760*/  FFMA R5, R30, R24.reuse, R5 ;  /* 0x000000181e057223 */ /* 0x080fe20000000005 */
[C---:B------:R-:W-:Y:S01]  /*0770*/  FFMA R2, R31.reuse, R24, R12 ;  /* 0x000000181f027223 */ /* 0x040fe2000000000c */
[-C--:B------:R-:W-:Y:S01]  /*0780*/  FFMA R0, R31, R25.reuse, R40 ;  /* 0x000000191f007223 */ /* 0x080fe20000000028 */
[-C--:B------:R-:W-:Y:S01]  /*0790*/  FFMA R104, R20, R25.reuse, R19 ;  /* 0x0000001914687223 */ /* 0x080fe20000000013 */
[-C--:B------:R-:W-:Y:S01]  /*07a0*/  FFMA R100, R21, R25.reuse, R14 ;  /* 0x0000001915647223 */ /* 0x080fe2000000000e */
[-C--:B------:R-:W-:Y:S01]  /*07b0*/  FFMA R98, R22, R25.reuse, R17 ;  /* 0x0000001916627223 */ /* 0x080fe20000000011 */
[-C--:B------:R-:W-:Y:S01]  /*07c0*/  FFMA R94, R23, R25.reuse, R8 ;  /* 0x00000019175e7223 */ /* 0x080fe20000000008 */
[-C--:B------:R-:W-:Y:S01]  /*07d0*/  FFMA R96, R28, R25.reuse, R13 ;  /* 0x000000191c607223 */ /* 0x080fe2000000000d */
[-C--:B------:R-:W-:Y:S01]  /*07e0*/  FFMA R90, R29, R25.reuse, R10 ;  /* 0x000000191d5a7223 */ /* 0x080fe2000000000a */
[----:B------:R-:W-:Y:S01]  /*07f0*/  FFMA R24, R30, R25, R15 ;  /* 0x000000191e187223 */ /* 0x000fe2000000000f */
[-C--:B------:R-:W-:Y:S01]  /*0800*/  FFMA R89, R20, R26.reuse, R47 ;  /* 0x0000001a14597223 */ /* 0x080fe2000000002f */
[-C--:B------:R-:W-:Y:S01]  /*0810*/  FFMA R108, R22, R27.reuse, R49 ;  /* 0x0000001b166c7223 */ /* 0x080fe20000000031 */
[-C--:B------:R-:W-:Y:S01]  /*0820*/  FFMA R40, R28, R27.reuse, R51 ;  /* 0x0000001b1c287223 */ /* 0x080fe20000000033 */
[-C--:B------:R-:W-:Y:S01]  /*0830*/  FFMA R95, R21, R26.reuse, R42 ;  /* 0x0000001a155f7223 */ /* 0x080fe2000000002a */
[-C--:B------:R-:W-:Y:S01]  /*0840*/  FFMA R45, R22, R26.reuse, R45 ;  /* 0x0000001a162d7223 */ /* 0x080fe2000000002d */
[-C--:B------:R-:W-:Y:S01]  /*0850*/  FFMA R47, R23, R26.reuse, R16 ;  /* 0x0000001a172f7223 */ /* 0x080fe20000000010 */
[----:B------:R-:W-:Y:S01]  /*0860*/  FFMA R25, R29, R26, R18 ;  /* 0x0000001a1d197223 */ /* 0x000fe20000000012 */
[CC--:B------:R-:W-:Y:S01]  /*0870*/  FFMA R110, R20.reuse, R27.reuse, R55 ;  /* 0x0000001b146e7223 */ /* 0x0c0fe20000000037 */
[-C--:B------:R-:W-:Y:S01]  /*0880*/  FFMA R50, R21, R27.reuse, R50 ;  /* 0x0000001b15327223 */ /* 0x080fe20000000032 */
[----:B------:R-:W-:Y:S01]  /*0890*/  FFMA R44, R23, R27, R44 ;  /* 0x0000001b172c7223 */ /* 0x000fe2000000002c */
[C---:B--2---:R-:W-:Y:S01]  /*08a0*/  FFMA R59, R20.reuse, R32, R59 ;  /* 0x00000020143b7223 */ /* 0x044fe2000000003b */
[C---:B------:R-:W-:Y:S01]  /*08b0*/  FFMA R54, R20.reuse, R33, R54 ;  /* 0x0000002114367223 */ /* 0x040fe20000000036 */
[C---:B------:R-:W-:Y:S01]  /*08c0*/  FFMA R57, R20.reuse, R34, R57 ;  /* 0x0000002214397223 */ /* 0x040fe20000000039 */
[----:B------:R-:W-:Y:S01]  /*08d0*/  FFMA R60, R20, R35, R60 ;  /* 0x00000023143c7223 */ /* 0x000fe2000000003c */
[C---:B------:R-:W-:Y:S01]  /*08e0*/  FFMA R49, R21.reuse, R32, R58 ;  /* 0x0000002015317223 */ /* 0x040fe2000000003a */
        /* <DEDUP_REMOVED lines=11> */
[----:B------:R-:W-:Y:S01]  /*09a0*/  LDS.128 R8, [R83+0x200] ;  /* 0x0002000053087984 */ /* 0x000fe20000000c00 */
[-C--:B------:R-:W-:Y:S01]  /*09b0*/  FFMA R93, R28, R26.reuse, R41 ;  /* 0x0000001a1c5d7223 */ /* 0x080fe20000000029 */
[CC--:B------:R-:W-:Y:S01]  /*09c0*/  FFMA R41, R30.reuse, R26.reuse, R43 ;  /* 0x0000001a1e297223 */ /* 0x0c0fe2000000002b */
[----:B------:R-:W-:Y:S01]  /*09d0*/  FFMA R48, R31, R26, R48 ;  /* 0x0000001a1f307223 */ /* 0x000fe20000000030 */
[----:B------:R-:W0:Y:S01]  /*09e0*/  LDS.128 R12, [R81+0x200] ;  /* 0x00020000510c7984 */ /* 0x000e220000000c00 */
[-C--:B------:R-:W-:Y:S01]  /*09f0*/  FFMA R46, R29, R27.reuse, R46 ;  /* 0x0000001b1d2e7223 */ /* 0x080fe2000000002e */
[-C--:B------:R-:W-:Y:S01]  /*0a00*/  FFMA R26, R30, R27.reuse, R53 ;  /* 0x0000001b1e1a7223 */ /* 0x080fe20000000035 */
[----:B------:R-:W-:Y:S01]  /*0a10*/  FFMA R42, R31, R27, R52 ;  /* 0x0000001b1f2a7223 */ /* 0x000fe20000000034 */
[----:B------:R-:W1:Y:S01]  /*0a20*/  LDS.128 R16, [R81+0x300] ;  /* 0x0003000051107984 */ /* 0x000e620000000c00 */
[C---:B------:R-:W-:Y:S01]  /*0a30*/  FFMA R97, R28.reuse, R32, R71 ;  /* 0x000000201c617223 */ /* 0x040fe20000000047 */
[C---:B------:R-:W-:Y:S01]  /*0a40*/  FFMA R74, R28.reuse, R33, R74 ;  /* 0x000000211c4a7223 */ /* 0x040fe2000000004a */
[CC--:B------:R-:W-:Y:S01]  /*0a50*/  FFMA R55, R28.reuse, R34.reuse, R69 ;  /* 0x000000221c377223 */ /* 0x0c0fe20000000045 */
[----:B------:R-:W2:Y:S01]  /*0a60*/  LDS.128 R20, [R83+0x300] ;  /* 0x0003000053147984 */ /* 0x000ea20000000c00 */
[----:B------:R-:W-:Y:S01]  /*0a70*/  FFMA R76, R28, R35, R76 ;  /* 0x000000231c4c7223 */ /* 0x000fe2000000004c */
[C---:B------:R-:W-:Y:S01]  /*0a80*/  FFMA R27, R30.reuse, R34, R39 ;  /* 0x000000221e1b7223 */ /* 0x040fe20000000027 */
[C---:B------:R-:W-:Y:S01]  /*0a90*/  FFMA R28, R30.reuse, R33, R36 ;  /* 0x000000211e1c7223 */ /* 0x040fe20000000024 */
[CC--:B------:R-:W-:Y:S01]  /*0aa0*/  FFMA R69, R29.reuse, R32.reuse, R78 ;  /* 0x000000201d457223 */ /* 0x0c0fe2000000004e */
[-C--:B------:R-:W-:Y:S01]  /*0ab0*/  FFMA R82, R29, R35.reuse, R82 ;  /* 0x000000231d527223 */ /* 0x080fe20000000052 */
[C---:B------:R-:W-:Y:S01]  /*0ac0*/  FFMA R87, R30.reuse, R32, R37 ;  /* 0x000000201e577223 */ /* 0x040fe20000000025 */
[-C--:B------:R-:W-:Y:S01]  /*0ad0*/  FFMA R68, R30, R35.reuse, R38 ;  /* 0x000000231e447223 */ /* 0x080fe20000000026 */
[CC--:B------:R-:W-:Y:S01]  /*0ae0*/  FFMA R43, R31.reuse, R34.reuse, R75 ;  /* 0x000000221f2b7223 */ /* 0x0c0fe2000000004b */
[----:B------:R-:W-:Y:S01]  /*0af0*/  FFMA R106, R31, R35, R88 ;  /* 0x000000231f6a7223 */ /* 0x000fe20000000058 */
[CC--:B------:R-:W-:Y:S01]  /*0b00*/  FFMA R80, R29.reuse, R33.reuse, R80 ;  /* 0x000000211d507223 */ /* 0x0c0fe20000000050 */
[----:B------:R-:W-:Y:S01]  /*0b10*/  FFMA R73, R29, R34, R73 ;  /* 0x000000221d497223 */ /* 0x000fe20000000049 */
[C---:B------:R-:W-:Y:S01]  /*0b20*/  FFMA R71, R31.reuse, R32, R84 ;  /* 0x000000201f477223 */ /* 0x040fe20000000054 */
[----:B------:R-:W-:Y:S01]  /*0b30*/  FFMA R86, R31, R33, R86 ;  /* 0x000000211f567223 */ /* 0x000fe20000000056 */
[----:B0-----:R-:W-:Y:S01]  /*0b40*/  FFMA R58, R8, R13, R104 ;  /* 0x0000000d083a7223 */ /* 0x001fe20000000068 */
[-C--:B------:R-:W-:Y:S01]  /*0b50*/  FFMA R75, R10, R12.reuse, R85 ;  /* 0x0000000c0a4b7223 */ /* 0x080fe20000000055 */
[C---:B------:R-:W-:Y:S01]  /*0b60*/  FFMA R91, R8.reuse, R12, R91 ;  /* 0x0000000c085b7223 */ /* 0x040fe2000000005b */
[----:B------:R-:W-:Y:S01]  /*0b70*/  FFMA R89, R8, R14, R89 ;  /* 0x0000000e08597223 */ /* 0x000fe20000000059 */
[----:B-1----:R-:W-:Y:S01]  /*0b80*/  FFMA R78, R10, R19, R70 ;  /* 0x000000130a4e7223 */ /* 0x002fe20000000046 */
[C---:B------:R-:W-:Y:S01]  /*0b90*/  FFMA R104, R8.reuse, R15, R110 ;  /* 0x0000000f08687223 */ /* 0x040fe2000000006e */
[C---:B------:R-:W-:Y:S01]  /*0ba0*/  FFMA R59, R8.reuse, R16, R59 ;  /* 0x00000010083b7223 */ /* 0x040fe2000000003b */
[----:B------:R-:W-:Y:S01]  /*0bb0*/  FFMA R54, R8, R17, R54 ;  /* 0x0000001108367223 */ /* 0x000fe20000000036 */
[C---:B--2---:R-:W-:Y:S01]  /*0bc0*/  FFMA R39, R20.reuse, R12, R3 ;  /* 0x0000000c14277223 */ /* 0x044fe20000000003 */
[C---:B------:R-:W-:Y:S01]  /*0bd0*/  FFMA R52, R20.reuse, R13, R96 ;  /* 0x0000000d14347223 */ /* 0x040fe20000000060 */
[C---:B------:R-:W-:Y:S01]  /*0be0*/  FFMA R93, R20.reuse, R14, R93 ;  /* 0x0000000e145d7223 */ /* 0x040fe2000000005d */
[C---:B------:R-:W-:Y:S01]  /*0bf0*/  FFMA R36, R20.reuse, R15, R40 ;  /* 0x0000000f14247223 */ /* 0x040fe20000000028 */
[C---:B------:R-:W-:Y:S01]  /*0c00*/  FFMA R37, R20.reuse, R16, R97 ;  /* 0x0000001014257223 */ /* 0x040fe20000000061 */
[C---:B------:R-:W-:Y:S01]  /*0c10*/  FFMA R74, R20.reuse, R17, R74 ;  /* 0x00000011144a7223 */ /* 0x040fe2000000004a */
[CC--:B------:R-:W-:Y:S01]  /*0c20*/  FFMA R35, R20.reuse, R18.reuse, R55 ;  /* 0x0000001214237223 */ /* 0x0c0fe20000000037 */
[-C--:B------:R-:W-:Y:S01]  /*0c30*/  FFMA R76, R20, R19.reuse, R76 ;  /* 0x00000013144c7223 */ /* 0x080fe2000000004c */
[C---:B------:R-:W-:Y:S01]  /*0c40*/  FFMA R57, R8.reuse, R18, R57 ;  /* 0x0000001208397223 */ /* 0x040fe20000000039 */
[----:B------:R-:W-:Y:S01]  /*0c50*/  FFMA R60, R8, R19, R60 ;  /* 0x00000013083c7223 */ /* 0x000fe2000000003c */
[C---:B------:R-:W-:Y:S01]  /*0c60*/  FFMA R102, R9.reuse, R12, R102 ;  /* 0x0000000c09667223 */ /* 0x040fe20000000066 */
[C---:B------:R-:W-:Y:S01]  /*0c70*/  FFMA R100, R9.reuse, R13, R100 ;  /* 0x0000000d09647223 */ /* 0x040fe20000000064 */
[C---:B------:R-:W-:Y:S01]  /*0c80*/  FFMA R95, R9.reuse, R14, R95 ;  /* 0x0000000e095f7223 */ /* 0x040fe2000000005f */
[C---:B------:R-:W-:Y:S01]  /*0c90*/  FFMA R50, R9.reuse, R15, R50 ;  /* 0x0000000f09327223 */ /* 0x040fe20000000032 */
[C---:B------:R-:W-:Y:S01]  /*0ca0*/  FFMA R49, R9.reuse, R16, R49 ;  /* 0x0000001009317223 */ /* 0x040fe20000000031 */
[C---:B------:R-:W-:Y:S01]  /*0cb0*/  FFMA R56, R9.reuse, R17, R56 ;  /* 0x0000001109387223 */ /* 0x040fe20000000038 */
[C---:B------:R-:W-:Y:S01]  /*0cc0*/  FFMA R61, R9.reuse, R18, R61 ;  /* 0x00000012093d7223 */ /* 0x040fe2000000003d */
[----:B------:R-:W-:Y:S01]  /*0cd0*/  FFMA R64, R9, R19, R64 ;  /* 0x0000001309407223 */ /* 0x000fe20000000040 */
        /* <DEDUP_REMOVED lines=27> */
[CC--:B------:R-:W-:Y:S01]  /*0e90*/  FFMA R92, R22.reuse, R17.reuse, R28 ;  /* 0x00000011165c7223 */ /* 0x0c0fe2000000001c */
[----:B------:R-:W-:Y:S01]  /*0ea0*/  LDS.128 R8, [R83+0x400] ;  /* 0x0004000053087984 */ /* 0x000fe20000000c00 */
[C---:B------:R-:W-:Y:S01]  /*0eb0*/  FFMA R69, R21.reuse, R16, R69 ;  /* 0x0000001015457223 */ /* 0x040fe20000000045 */
[C---:B------:R-:W-:Y:S01]  /*0ec0*/  FFMA R80, R21.reuse, R17, R80 ;  /* 0x0000001115507223 */ /* 0x040fe20000000050 */
[C---:B------:R-:W-:Y:S01]  /*0ed0*/  FFMA R73, R21.reuse, R18, R73 ;  /* 0x0000001215497223 */ /* 0x040fe20000000049 */
[----:B------:R-:W0:Y:S01]  /*0ee0*/  LDS.128 R24, [R81+0x400] ;  /* 0x0004000051187984 */ /* 0x000e220000000c00 */
[-C--:B------:R-:W-:Y:S01]  /*0ef0*/  FFMA R82, R21, R19.reuse, R82 ;  /* 0x0000001315527223 */ /* 0x080fe20000000052 */
[CC--:B------:R-:W-:Y:S01]  /*0f00*/  FFMA R87, R22.reuse, R16.reuse, R87 ;  /* 0x0000001016577223 */ /* 0x0c0fe20000000057 */
[----:B------:R-:W-:Y:S01]  /*0f10*/  FFMA R68, R22, R19, R68 ;  /* 0x0000001316447223 */ /* 0x000fe20000000044 */
[----:B------:R-:W1:Y:S01]  /*0f20*/  LDS.128 R12, [R83+0x500] ;  /* 0x00050000530c7984 */ /* 0x000e620000000c00 */
[C---:B------:R-:W-:Y:S01]  /*0f30*/  FFMA R71, R23.reuse, R16, R71 ;  /* 0x0000001017477223 */ /* 0x040fe20000000047 */
[C---:B------:R-:W-:Y:S01]  /*0f40*/  FFMA R86, R23.reuse, R17, R86 ;  /* 0x0000001117567223 */ /* 0x040fe20000000056 */
[C---:B------:R-:W-:Y:S01]  /*0f50*/  FFMA R43, R23.reuse, R18, R43 ;  /* 0x00000012172b7223 */ /* 0x040fe2000000002b */
[----:B------:R-:W2:Y:S01]  /*0f60*/  LDS.128 R28, [R81+0x500] ;  /* 0x00050000511c7984 */ /* 0x000ea20000000c00 */
[----:B------:R-:W-:-:S03]  /*0f70*/  FFMA R0, R23, R19, R106 ;  /* 0x0000001317007223 */ /* 0x000fc6000000006a */
[----:B------:R-:W-:Y:S01]  /*0f80*/  LDS.128 R16, [R81+0x700] ;  /* 0x0007000051107984 */ /* 0x000fe20000000c00 */
[-C--:B0-----:R-:W-:Y:S01]  /*0f90*/  FFMA R3, R8, R24.reuse, R91 ;  /* 0x0000001808037223 */ /* 0x081fe2000000005b */
[-C--:B------:R-:W-:Y:S01]  /*0fa0*/  FFMA R6, R9, R24.reuse, R102 ;  /* 0x0000001809067223 */ /* 0x080fe20000000066 */
[-C--:B------:R-:W-:Y:S01]  /*0fb0*/  FFMA R5, R10, R24.reuse, R75 ;  /* 0x000000180a057223 */ /* 0x080fe2000000004b */
[-C--:B------:R-:W-:Y:S01]  /*0fc0*/  FFMA R38, R11, R24.reuse, R38 ;  /* 0x000000180b267223 */ /* 0x080fe20000000026 */
[-C--:B-1----:R-:W-:Y:S01]  /*0fd0*/  FFMA R39, R12, R24.reuse, R39 ;  /* 0x000000180c277223 */ /* 0x082fe20000000027 */
[-C--:B------:R-:W-:Y:S01]  /*0fe0*/  FFMA R34, R13, R24.reuse, R34 ;  /* 0x000000180d227223 */ /* 0x080fe20000000022 */
[-C--:B------:R-:W-:Y:S01]  /*0ff0*/  FFMA R55, R14, R24.reuse, R55 ;  /* 0x000000180e377223 */ /* 0x080fe20000000037 */
[----:B------:R-:W-:Y:S01]  /*1000*/  FFMA R2, R15, R24, R2 ;  /* 0x000000180f027223 */ /* 0x000fe20000000002 */
[C---:B------:R-:W-:Y:S01]  /*1010*/  FFMA R58, R8.reuse, R25, R58 ;  /* 0x00000019083a7223 */ /* 0x040fe2000000003a */
[C---:B------:R-:W-:Y:S01]  /*1020*/  FFMA R47, R8.reuse, R26, R89 ;  /* 0x0000001a082f7223 */ /* 0x040fe20000000059 */
[C---:B------:R-:W-:Y:S01]  /*1030*/  FFMA R48, R8.reuse, R27, R104 ;  /* 0x0000001b08307223 */ /* 0x040fe20000000068 */
[C---:B--2---:R-:W-:Y:S01]  /*1040*/  FFMA R59, R8.reuse, R28, R59 ;  /* 0x0000001c083b7223 */ /* 0x044fe2000000003b */
        /* <DEDUP_REMOVED lines=40> */
[----:B------:R-:W-:Y:S01]  /*12d0*/  FFMA R0, R15, R31, R0 ;  /* 0x0000001f0f007223 */ /* 0x000fe20000000000 */
[----:B------:R-:W0:Y:S01]  /*12e0*/  LDS.128 R8, [R83+0x600] ;  /* 0x0006000053087984 */ /* 0x000e220000000c00 */
[C---:B------:R-:W-:Y:S01]  /*12f0*/  FFMA R52, R12.reuse, R25, R52 ;  /* 0x000000190c347223 */ /* 0x040fe20000000034 */
[CC--:B------:R-:W-:Y:S01]  /*1300*/  FFMA R93, R12.reuse, R26.reuse, R93 ;  /* 0x0000001a0c5d7223 */ /* 0x0c0fe2000000005d */
[----:B------:R-:W-:Y:S01]  /*1310*/  FFMA R36, R12, R27, R36 ;  /* 0x0000001b0c247223 */ /* 0x000fe20000000024 */
[----:B------:R-:W1:Y:S01]  /*1320*/  LDS.128 R20, [R81+0x600] ;  /* 0x0006000051147984 */ /* 0x000e620000000c00 */
[C---:B------:R-:W-:Y:S01]  /*1330*/  FFMA R32, R13.reuse, R25, R32 ;  /* 0x000000190d207223 */ /* 0x040fe20000000020 */
[CC--:B------:R-:W-:Y:S01]  /*1340*/  FFMA R33, R13.reuse, R26.reuse, R33 ;  /* 0x0000001a0d217223 */ /* 0x0c0fe20000000021 */
[----:B------:R-:W-:Y:S01]  /*1350*/  FFMA R46, R13, R27, R46 ;  /* 0x0000001b0d2e7223 */ /* 0x000fe2000000002e */
[----:B------:R-:W2:Y:S01]  /*1360*/  LDS.128 R28, [R83+0x700] ;  /* 0x00070000531c7984 */ /* 0x000ea20000000c00 */
[C---:B------:R-:W-:Y:S01]  /*1370*/  FFMA R40, R14.reuse, R25, R40 ;  /* 0x000000190e287223 */ /* 0x040fe20000000028 */
[CC--:B------:R-:W-:Y:S01]  /*1380*/  FFMA R41, R14.reuse, R26.reuse, R41 ;  /* 0x0000001a0e297223 */ /* 0x0c0fe20000000029 */
[-C--:B------:R-:W-:Y:S01]  /*1390*/  FFMA R70, R14, R27.reuse, R70 ;  /* 0x0000001b0e467223 */ /* 0x080fe20000000046 */
[C---:B------:R-:W-:Y:S01]  /*13a0*/  FFMA R75, R15.reuse, R26, R88 ;  /* 0x0000001a0f4b7223 */ /* 0x040fe20000000058 */
[----:B------:R-:W-:-:S02]  /*13b0*/  FFMA R42, R15, R27, R42 ;  /* 0x0000001b0f2a7223 */ /* 0x000fc4000000002a */
[----:B------:R-:W-:Y:S01]  /*13c0*/  LDS.128 R12, [R83+0x800] ;  /* 0x00080000530c7984 */ /* 0x000fe20000000c00 */
[C---:B0-----:R-:W-:Y:S01]  /*13d0*/  FFMA R59, R8.reuse, R16, R59 ;  /* 0x00000010083b7223 */ /* 0x041fe2000000003b */
[C---:B------:R-:W-:Y:S01]  /*13e0*/  FFMA R54, R8.reuse, R17, R54 ;  /* 0x0000001108367223 */ /* 0x040fe20000000036 */
[C---:B------:R-:W-:Y:S01]  /*13f0*/  FFMA R57, R8.reuse, R18, R57 ;  /* 0x0000001208397223 */ /* 0x040fe20000000039 */
[C---:B------:R-:W-:Y:S01]  /*1400*/  FFMA R60, R8.reuse, R19, R60 ;  /* 0x00000013083c7223 */ /* 0x040fe2000000003c */
[-C--:B-1----:R-:W-:Y:S01]  /*1410*/  FFMA R3, R8, R20.reuse, R3 ;  /* 0x0000001408037223 */ /* 0x082fe20000000003 */
[-C--:B------:R-:W-:Y:S01]  /*1420*/  FFMA R6, R9, R20.reuse, R6 ;  /* 0x0000001409067223 */ /* 0x080fe20000000006 */
[-C--:B------:R-:W-:Y:S01]  /*1430*/  FFMA R5, R10, R20.reuse, R5 ;  /* 0x000000140a057223 */ /* 0x080fe20000000005 */
[-C--:B------:R-:W-:Y:S01]  /*1440*/  FFMA R38, R11, R20.reuse, R38 ;  /* 0x000000140b267223 */ /* 0x080fe20000000026 */
[-C--:B--2---:R-:W-:Y:S01]  /*1450*/  FFMA R39, R28, R20.reuse, R39 ;  /* 0x000000141c277223 */ /* 0x084fe20000000027 */
[-C--:B------:R-:W-:Y:S01]  /*1460*/  FFMA R34, R29, R20.reuse, R34 ;  /* 0x000000141d227223 */ /* 0x080fe20000000022 */
[-C--:B------:R-:W-:Y:S01]  /*1470*/  FFMA R55, R30, R20.reuse, R55 ;  /* 0x000000141e377223 */ /* 0x080fe20000000037 */
[----:B------:R-:W-:Y:S01]  /*1480*/  FFMA R2, R31, R20, R2 ;  /* 0x000000141f027223 */ /* 0x000fe20000000002 */
[C---:B------:R-:W-:Y:S01]  /*1490*/  FFMA R58, R8.reuse, R21, R58 ;  /* 0x00000015083a7223 */ /* 0x040fe2000000003a */
[CC--:B------:R-:W-:Y:S01]  /*14a0*/  FFMA R47, R8.reuse, R22.reuse, R47 ;  /* 0x00000016082f7223 */ /* 0x0c0fe2000000002f */
        /* <DEDUP_REMOVED lines=22> */
[-C--:B------:R-:W-:Y:S01]  /*1610*/  FFMA R20, R31, R21.reuse, R24 ;  /* 0x000000151f147223 */ /* 0x080fe20000000018 */
[----:B------:R-:W0:Y:S01]  /*1620*/  LDS.128 R8, [R81+0x800] ;  /* 0x0008000051087984 */ /* 0x000e220000000c00 */
[-C--:B------:R-:W-:Y:S01]  /*1630*/  FFMA R52, R28, R21.reuse, R52 ;  /* 0x000000151c347223 */ /* 0x080fe20000000034 */
[CC--:B------:R-:W-:Y:S01]  /*1640*/  FFMA R32, R29.reuse, R21.reuse, R32 ;  /* 0x000000151d207223 */ /* 0x0c0fe20000000020 */
[----:B------:R-:W-:Y:S01]  /*1650*/  FFMA R40, R30, R21, R40 ;  /* 0x000000151e287223 */ /* 0x000fe20000000028 */
[----:B------:R-:W1:Y:S01]  /*1660*/  LDS.128 R24, [R81+0x900] ;  /* 0x0009000051187984 */ /* 0x000e620000000c00 */
[-C--:B------:R-:W-:Y:S01]  /*1670*/  FFMA R93, R28, R22.reuse, R93 ;  /* 0x000000161c5d7223 */ /* 0x080fe2000000005d */
[-C--:B------:R-:W-:Y:S01]  /*1680*/  FFMA R33, R29, R22.reuse, R33 ;  /* 0x000000161d217223 */ /* 0x080fe20000000021 */
[-C--:B------:R-:W-:Y:S01]  /*1690*/  FFMA R41, R30, R22.reuse, R41 ;  /* 0x000000161e297223 */ /* 0x080fe20000000029 */
[----:B------:R-:W-:Y:S01]  /*16a0*/  FFMA R21, R31, R22, R75 ;  /* 0x000000161f157223 */ /* 0x000fe2000000004b */
[-C--:B------:R-:W-:Y:S01]  /*16b0*/  FFMA R36, R28, R23.reuse, R36 ;  /* 0x000000171c247223 */ /* 0x080fe20000000024 */
[-C--:B------:R-:W-:Y:S01]  /*16c0*/  FFMA R46, R29, R23.reuse, R46 ;  /* 0x000000171d2e7223 */ /* 0x080fe2000000002e */
[-C--:B------:R-:W-:Y:S01]  /*16d0*/  FFMA R70, R30, R23.reuse, R70 ;  /* 0x000000171e467223 */ /* 0x080fe20000000046 */
        /* <DEDUP_REMOVED lines=16> */
[----:B------:R-:W-:-:S02]  /*17e0*/  FFMA R0, R31, R19, R0 ;  /* 0x000000131f007223 */ /* 0x000fc40000000000 */
[----:B------:R-:W2:Y:S04]  /*17f0*/  LDS.128 R28, [R83+0x900] ;  /* 0x00090000531c7984 */ /* 0x000ea80000000c00 */
[----:B------:R-:W-:Y:S01]  /*1800*/  LDS.128 R16, [R81+0xb00] ;  /* 0x000b000051107984 */ /* 0x000fe20000000c00 */
[C---:B0-----:R-:W-:Y:S01]  /*1810*/  FFMA R3, R12.reuse, R8, R3 ;  /* 0x000000080c037223 */ /* 0x041fe20000000003 */
[C---:B------:R-:W-:Y:S01]  /*1820*/  FFMA R58, R12.reuse, R9, R58 ;  /* 0x000000090c3a7223 */ /* 0x040fe2000000003a */
[C---:B------:R-:W-:Y:S01]  /*1830*/  FFMA R47, R12.reuse, R10, R47 ;  /* 0x0000000a0c2f7223 */ /* 0x040fe2000000002f */
[C---:B------:R-:W-:Y:S01]  /*1840*/  FFMA R48, R12.reuse, R11, R48 ;  /* 0x0000000b0c307223 */ /* 0x040fe20000000030 */
[C---:B-1----:R-:W-:Y:S01]  /*1850*/  FFMA R59, R12.reuse, R24, R59 ;  /* 0x000000180c3b7223 */ /* 0x042fe2000000003b */
        /* <DEDUP_REMOVED lines=12> */
[----:B------:R-:W0:Y:S01]  /*1920*/  LDC.64 R12, c[0x0][0x380] ;  /* 0x0000e000ff0c7b82 */ /* 0x000e220000000a00 */
        /* <DEDUP_REMOVED lines=22> */
[----:B------:R-:W-:Y:S01]  /*1a90*/  FFMA R33, R29, R10, R33 ;  /* 0x0000000a1d217223 */ /* 0x000fe20000000021 */
[----:B0-----:R-:W-:-:S04]  /*1aa0*/  IMAD.WIDE R12, R79, 0x4, R12 ;  /* 0x000000044f0c7825 */ /* 0x001fc800078e020c */
[C---:B------:R-:W-:Y:S01]  /*1ab0*/  FFMA R46, R29.reuse, R11, R46 ;  /* 0x0000000b1d2e7223 */ /* 0x040fe2000000002e */
[C---:B------:R-:W-:Y:S01]  /*1ac0*/  FFMA R69, R29.reuse, R24, R69 ;  /* 0x000000181d457223 */ /* 0x040fe20000000045 */
[C---:B------:R-:W-:Y:S01]  /*1ad0*/  FFMA R80, R29.reuse, R25, R80 ;  /* 0x000000191d507223 */ /* 0x040fe20000000050 */
[CC--:B------:R-:W-:Y:S01]  /*1ae0*/  FFMA R73, R29.reuse, R26.reuse, R73 ;  /* 0x0000001a1d497223 */ /* 0x0c0fe20000000049 */
[----:B------:R-:W-:Y:S01]  /*1af0*/  FFMA R82, R29, R27, R82 ;  /* 0x0000001b1d527223 */ /* 0x000fe20000000052 */
        /* <DEDUP_REMOVED lines=19> */
[----:B------:R0:W2:Y:S01]  /*1c30*/  LDG.E.128.CONSTANT R40, desc[UR12][R12.64] ;  /* 0x0000000c0c287981 */ /* 0x0000a2000c1e9d00 */
[----:B------:R-:W1:Y:S03]  /*1c40*/  LDCU UR9, c[0x0][0x360] ;  /* 0x00006c00ff0977ac */ /* 0x000e660008000800 */
[----:B------:R-:W-:Y:S04]  /*1c50*/  LDS.128 R8, [R81+0xa00] ;  /* 0x000a000051087984 */ /* 0x000fe80000000c00 */
[----:B------:R-:W3:Y:S04]  /*1c60*/  LDS.128 R24, [R83+0xb00] ;  /* 0x000b000053187984 */ /* 0x000ee80000000c00 */
[----:B0-----:R-:W0:Y:S01]  /*1c70*/  LDS.128 R12, [R83+0xa00] ;  /* 0x000a0000530c7984 */ /* 0x001e220000000c00 */
[C---:B---3--:R-:W-:Y:S01]  /*1c80*/  FFMA R39, R24.reuse, R8, R39 ;  /* 0x0000000818277223 */ /* 0x048fe20000000027 */
[C---:B------:R-:W-:Y:S01]  /*1c90*/  FFMA R52, R24.reuse, R9, R52 ;  /* 0x0000000918347223 */ /* 0x040fe20000000034 */
[C---:B------:R-:W-:Y:S01]  /*1ca0*/  FFMA R93, R24.reuse, R10, R93 ;  /* 0x0000000a185d7223 */ /* 0x040fe2000000005d */
[C---:B------:R-:W-:Y:S01]  /*1cb0*/  FFMA R36, R24.reuse, R11, R36 ;  /* 0x0000000b18247223 */ /* 0x040fe20000000024 */
[C---:B------:R-:W-:Y:S01]  /*1cc0*/  FFMA R37, R24.reuse, R16, R37 ;  /* 0x0000001018257223 */ /* 0x040fe20000000025 */
[C---:B------:R-:W-:Y:S01]  /*1cd0*/  FFMA R74, R24.reuse, R17, R74 ;  /* 0x00000011184a7223 */ /* 0x040fe2000000004a */
[C---:B------:R-:W-:Y:S01]  /*1ce0*/  FFMA R35, R24.reuse, R18, R35 ;  /* 0x0000001218237223 */ /* 0x040fe20000000023 */
[----:B------:R-:W-:Y:S01]  /*1cf0*/  FFMA R76, R24, R19, R76 ;  /* 0x00000013184c7223 */ /* 0x000fe2000000004c */
[C---:B0-----:R-:W-:Y:S01]  /*1d00*/  FFMA R3, R12.reuse, R8, R3 ;  /* 0x000000080c037223 */ /* 0x041fe20000000003 */
        /* <DEDUP_REMOVED lines=42> */
[CC--:B------:R-:W-:Y:S01]  /*1fb0*/  FFMA R28, R26.reuse, R9.reuse, R28 ;  /* 0x000000091a1c7223 */ /* 0x0c0fe2000000001c */
[C---:B------:R-:W-:Y:S01]  /*1fc0*/  FFMA R29, R26.reuse, R10, R29 ;  /* 0x0000000a1a1d7223 */ /* 0x040fe2000000001d */
[C---:B------:R-:W-:Y:S01]  /*1fd0*/  FFMA R2, R27.reuse, R8, R2 ;  /* 0x000000081b027223 */ /* 0x040fe20000000002 */
[C---:B------:R-:W-:Y:S01]  /*1fe0*/  FFMA R20, R27.reuse, R9, R20 ;  /* 0x000000091b147223 */ /* 0x040fe20000000014 */
[C---:B------:R-:W-:Y:S01]  /*1ff0*/  FFMA R21, R27.reuse, R10, R21 ;  /* 0x0000000a1b157223 */ /* 0x040fe20000000015 */
[C---:B------:R-:W-:Y:S01]  /*2000*/  FFMA R22, R27.reuse, R11, R22 ;  /* 0x0000000b1b167223 */ /* 0x040fe20000000016 */
[----:B------:R-:W-:Y:S01]  /*2010*/  LDS.128 R68, [R83+0xc00] ;  /* 0x000c000053447984 */ /* 0x000fe20000000c00 */
[C---:B------:R-:W-:Y:S01]  /*2020*/  FFMA R75, R27.reuse, R18, R88 ;  /* 0x000000121b4b7223 */ /* 0x040fe20000000058 */
[C---:B------:R-:W-:Y:S01]  /*2030*/  FFMA R0, R27.reuse, R19, R0 ;  /* 0x000000131b007223 */ /* 0x040fe20000000000 */
[C---:B------:R-:W-:Y:S01]  /*2040*/  FFMA R87, R26.reuse, R16, R87 ;  /* 0x000000101a577223 */ /* 0x040fe20000000057 */
[----:B------:R-:W0:Y:S01]  /*2050*/  LDS.128 R12, [R81+0xc00] ;  /* 0x000c0000510c7984 */ /* 0x000e220000000c00 */
[CC--:B------:R-:W-:Y:S01]  /*2060*/  FFMA R92, R26.reuse, R17.reuse, R92 ;  /* 0x000000111a5c7223 */ /* 0x0c0fe2000000005c */
[----:B------:R-:W-:Y:S01]  /*2070*/  FFMA R85, R26, R18, R85 ;  /* 0x000000121a557223 */ /* 0x000fe20000000055 */
[C---:B------:R-:W-:Y:S01]  /*2080*/  FFMA R23, R27.reuse, R16, R23 ;  /* 0x000000101b177223 */ /* 0x040fe20000000017 */
[----:B------:R-:W3:Y:S01]  /*2090*/  LDS.128 R8, [R81+0xd00] ;  /* 0x000d000051087984 */ /* 0x000ee20000000c00 */
[----:B------:R-:W-:-:S03]  /*20a0*/  FFMA R86, R27, R17, R86 ;  /* 0x000000111b567223 */ /* 0x000fc60000000056 */
[----:B------:R-:W4:Y:S01]  /*20b0*/  LDS.128 R88, [R83+0xd00] ;  /* 0x000d000053587984 */ /* 0x000f220000000c00 */
[-C--:B0-----:R-:W-:Y:S01]  /*20c0*/  FFMA R19, R68, R13.reuse, R58 ;  /* 0x0000000d44137223 */ /* 0x081fe2000000003a */
[C---:B------:R-:W-:Y:S01]  /*20d0*/  FFMA R5, R70.reuse, R12, R5 ;  /* 0x0000000c46057223 */ /* 0x040fe20000000005 */
[C---:B------:R-:W-:Y:S01]  /*20e0*/  FFMA R17, R70.reuse, R13, R98 ;  /* 0x0000000d46117223 */ /* 0x040fe20000000062 */
[C---:B------:R-:W-:Y:S01]  /*20f0*/  FFMA R45, R70.reuse, R14, R45 ;  /* 0x0000000e462d7223 */ /* 0x040fe2000000002d */
[CC--:B---3--:R-:W-:Y:S01]  /*2100*/  FFMA R58, R69.reuse, R8.reuse, R49 ;  /* 0x00000008453a7223 */ /* 0x0c8fe20000000031 */
[C---:B------:R-:W-:Y:S01]  /*2110*/  FFMA R49, R70.reuse, R15, R84 ;  /* 0x0000000f46317223 */ /* 0x040fe20000000054 */
[C---:B------:R-:W-:Y:S01]  /*2120*/  FFMA R65, R70.reuse, R8, R65 ;  /* 0x0000000846417223 */ /* 0x040fe20000000041 */
[C---:B------:R-:W-:Y:S01]  /*2130*/  FFMA R62, R70.reuse, R9, R62 ;  /* 0x00000009463e7223 */ /* 0x040fe2000000003e */
[----:B------:R-:W-:Y:S01]  /*2140*/  FFMA R63, R70, R10, R63 ;  /* 0x0000000a463f7223 */ /* 0x000fe2000000003f */
[----:B------:R-:W-:Y:S01]  /*2150*/  FFMA R55, R68, R15, R48 ;  /* 0x0000000f44377223 */ /* 0x000fe20000000030 */
[----:B------:R-:W-:Y:S01]  /*2160*/  FFMA R70, R70, R11, R78 ;  /* 0x0000000b46467223 */ /* 0x000fe2000000004e */
[-C--:B------:R-:W-:Y:S01]  /*2170*/  FFMA R48, R69, R14.reuse, R95 ;  /* 0x0000000e45307223 */ /* 0x080fe2000000005f */
[----:B------:R-:W-:Y:S01]  /*2180*/  FFMA R16, R71, R14, R53 ;  /* 0x0000000e47107223 */ /* 0x000fe20000000035 */
[C---:B----4-:R-:W-:Y:S01]  /*2190*/  FFMA R34, R89.reuse, R12, R34 ;  /* 0x0000000c59227223 */ /* 0x050fe20000000022 */
        /* <DEDUP_REMOVED lines=20> */
[C---:B------:R-:W-:Y:S01]  /*22e0*/  FFMA R3, R68.reuse, R12, R3 ;  /* 0x0000000c44037223 */ /* 0x040fe20000000003 */
[C---:B------:R-:W-:Y:S01]  /*22f0*/  FFMA R47, R68.reuse, R14, R47 ;  /* 0x0000000e442f7223 */ /* 0x040fe2000000002f */
[C---:B------:R-:W-:Y:S01]  /*2300*/  FFMA R59, R68.reuse, R8, R59 ;  /* 0x00000008443b7223 */ /* 0x040fe2000000003b */
[----:B------:R-:W0:Y:S01]  /*2310*/  LDS.128 R20, [R83+0xe00] ;  /* 0x000e000053147984 */ /* 0x000e220000000c00 */
[C---:B------:R-:W-:Y:S01]  /*2320*/  FFMA R54, R68.reuse, R9, R54 ;  /* 0x0000000944367223 */ /* 0x040fe20000000036 */
[C---:B------:R-:W-:Y:S01]  /*2330*/  FFMA R57, R68.reuse, R10, R57 ;  /* 0x0000000a44397223 */ /* 0x040fe20000000039 */
[----:B------:R-:W-:Y:S01]  /*2340*/  FFMA R60, R68, R11, R60 ;  /* 0x0000000b443c7223 */ /* 0x000fe2000000003c */
[----:B------:R-:W3:Y:S01]  /*2350*/  LDS.128 R28, [R83+0xf00] ;  /* 0x000f0000531c7984 */ /* 0x000ee20000000c00 */
[----:B------:R-:W-:Y:S01]  /*2360*/  FFMA R68, R71, R8, R51 ;  /* 0x0000000847447223 */ /* 0x000fe20000000033 */
[-C--:B------:R-:W-:Y:S01]  /*2370*/  FFMA R50, R69, R15.reuse, R50 ;  /* 0x0000000f45327223 */ /* 0x080fe20000000032 */
[CC--:B------:R-:W-:Y:S01]  /*2380*/  FFMA R44, R71.reuse, R15.reuse, R44 ;  /* 0x0000000f472c7223 */ /* 0x0c0fe2000000002c */
[C---:B------:R-:W-:Y:S01]  /*2390*/  FFMA R93, R88.reuse, R14, R93 ;  /* 0x0000000e585d7223 */ /* 0x040fe2000000005d */
[C---:B------:R-:W-:Y:S01]  /*23a0*/  FFMA R51, R88.reuse, R15, R36 ;  /* 0x0000000f58337223 */ /* 0x040fe20000000024 */
[C---:B------:R-:W-:Y:S01]  /*23b0*/  FFMA R38, R71.reuse, R12, R38 ;  /* 0x0000000c47267223 */ /* 0x040fe20000000026 */
[----:B------:R-:W4:Y:S01]  /*23c0*/  LDC.64 R14, c[0x0][0x388] ;  /* 0x0000e200ff0e7b82 */ /* 0x000f220000000a00 */
[C---:B------:R-:W-:Y:S01]  /*23d0*/  FFMA R94, R71.reuse, R13, R94 ;  /* 0x0000000d475e7223 */ /* 0x040fe2000000005e */
[C---:B------:R-:W-:Y:S01]  /*23e0*/  FFMA R66, R71.reuse, R9, R66 ;  /* 0x0000000947427223 */ /* 0x040fe20000000042 */
[C---:B------:R-:W-:Y:S01]  /*23f0*/  FFMA R67, R71.reuse, R10, R67 ;  /* 0x0000000a47437223 */ /* 0x040fe20000000043 */
[----:B------:R-:W-:Y:S01]  /*2400*/  FFMA R72, R71, R11, R72 ;  /* 0x0000000b47487223 */ /* 0x000fe20000000048 */
[----:B------:R-:W-:Y:S01]  /*2410*/  FFMA R71, R88, R8, R37 ;  /* 0x0000000858477223 */ /* 0x000fe20000000025 */
[----:B-1----:R-:W-:-:S02]  /*2420*/  IMAD R8, R4, UR9, R7 ;  /* 0x0000000904087c24 */ /* 0x002fc4000f8e0207 */
        /* <DEDUP_REMOVED lines=9> */
[-C--:B------:R-:W-:Y:S01]  /*24c0*/  FFMA R76, R88, R11.reuse, R76 ;  /* 0x0000000b584c7223 */ /* 0x080fe2000000004c */
[C---:B------:R-:W-:Y:S01]  /*24d0*/  FFMA R88, R91.reuse, R11, R0 ;  /* 0x0000000b5b587223 */ /* 0x040fe20000000000 */
[----:B------:R-:W-:Y:S01]  /*24e0*/  SHF.L.U32 R0, R8, 0xb, RZ ;  /* 0x0000000b08007819 */ /* 0x000fe200000006ff */
[C---:B------:R-:W-:Y:S01]  /*24f0*/  FFMA R86, R91.reuse, R9, R86 ;  /* 0x000000095b567223 */ /* 0x040fe20000000056 */
[C---:B------:R-:W-:Y:S01]  /*2500*/  FFMA R12, R91.reuse, R12, R2 ;  /* 0x0000000c5b0c7223 */ /* 0x040fe20000000002 */
[----:B------:R-:W-:Y:S01]  /*2510*/  MOV R9, UR8 ;  /* 0x0000000800097c02 */ /* 0x000fe20008000f00 */
[----:B------:R-:W-:Y:S01]  /*2520*/  FFMA R75, R91, R10, R75 ;  /* 0x0000000a5b4b7223 */ /* 0x000fe2000000004b */
[----:B------:R-:W-:Y:S01]  /*2530*/  LOP3.LUT R0, R0, 0x800, RZ, 0xc0, !PT ;  /* 0x0000080000007812 */ /* 0x000fe200078ec0ff */
[----:B----4-:R-:W-:Y:S01]  /*2540*/  IMAD.WIDE R36, R77, 0x4, R14 ;  /* 0x000000044d247825 */ /* 0x010fe200078e020e */
[----:B------:R-:W-:-:S02]  /*2550*/  SHF.L.U32 R2, R8, 0x1, RZ ;  /* 0x0000000108027819 */ /* 0x000fc400000006ff */
[----:B------:R-:W-:Y:S02]  /*2560*/  IADD3 R0, PT, PT, R0, UR5, R9 ;  /* 0x0000000500007c10 */ /* 0x000fe4000fffe009 */
[----:B------:R-:W-:Y:S01]  /*2570*/  LOP3.LUT R9, R2, 0xfffffffc, RZ, 0xc0, !PT ;  /* 0xfffffffc02097812 */ /* 0x000fe200078ec0ff */
[-C--:B0-----:R-:W-:Y:S01]  /*2580*/  FFMA R11, R20, R24.reuse, R3 ;  /* 0x00000018140b7223 */ /* 0x081fe20000000003 */
[-C--:B------:R-:W-:Y:S02]  /*2590*/  FFMA R6, R21, R24.reuse, R6 ;  /* 0x0000001815067223 */ /* 0x080fe40000000006 */
[----:B------:R-:W-:Y:S01]  /*25a0*/  IADD3 R10, PT, PT, R0, R9, RZ ;  /* 0x00000009000a7210 */ /* 0x000fe20007ffe0ff */
[-C--:B------:R-:W-:Y:S01]  /*25b0*/  FFMA R0, R23, R24.reuse, R38 ;  /* 0x0000001817007223 */ /* 0x080fe20000000026 */
[-C--:B---3--:R-:W-:Y:S01]  /*25c0*/  FFMA R3, R28, R24.reuse, R39 ;  /* 0x000000181c037223 */ /* 0x088fe20000000027 */
[-C--:B------:R-:W-:Y:S01]  /*25d0*/  FFMA R9, R22, R24.reuse, R5 ;  /* 0x0000001816097223 */ /* 0x080fe20000000005 */
[----:B------:R-:W3:Y:S01]  /*25e0*/  LDG.E.128.CONSTANT R36, desc[UR12][R36.64] ;  /* 0x0000000c24247981 */ /* 0x000ee2000c1e9d00 */
[-C--:B------:R-:W-:Y:S01]  /*25f0*/  FFMA R2, R29, R24.reuse, R34 ;  /* 0x000000181d027223 */ /* 0x080fe20000000022 */
[-C--:B------:R-:W-:Y:S01]  /*2600*/  FFMA R5, R30, R24.reuse, R33 ;  /* 0x000000181e057223 */ /* 0x080fe20000000021 */
[----:B------:R-:W-:Y:S01]  /*2610*/  FFMA R12, R31, R24, R12 ;  /* 0x000000181f0c7223 */ /* 0x000fe2000000000c */
[----:B------:R-:W0:Y:S01]  /*2620*/  LDS.128 R32, [R81+0xf00] ;  /* 0x000f000051207984 */ /* 0x000e220000000c00 */
[----:B------:R-:W-:-:S04]  /*2630*/  SHF.L.U32 R8, R8, 0x4, RZ ;  /* 0x0000000408087819 */ /* 0x000fc800000006ff */
[C---:B------:R-:W-:Y:S02]  /*2640*/  LOP3.LUT R24, R8.reuse, 0xfffffe00, RZ, 0xc0, !PT ;  /* 0xfffffe0008187812 */ /* 0x040fe400078ec0ff */
[----:B------:R-:W-:Y:S01]  /*2650*/  LOP3.LUT R13, R8, 0x1f0, RZ, 0xc0, !PT ;  /* 0x000001f0080d7812 */ /* 0x000fe200078ec0ff */
[----:B------:R-:W-:Y:S02]  /*2660*/  FFMA R8, R23, R25, R94 ;  /* 0x0000001917087223 */ /* 0x000fe4000000005e */
[----:B------:R-:W1:Y:S01]  /*2670*/  LDC R94, c[0x0][0x39c] ;  /* 0x0000e700ff5e7b82 */ /* 0x000e620000000800 */
[----:B------:R-:W-:Y:S01]  /*2680*/  IADD3 R24, PT, PT, R13, UR6, R24 ;  /* 0x000000060d187c10 */ /* 0x000fe2000fffe018 */
[----:B------:R-:W-:-:S04]  /*2690*/  UIADD3 UR7, UPT, UPT, UR7, 0x1, URZ ;  /* 0x0000000107077890 */ /* 0x000fc8000fffe0ff */
[----:B------:R-:W-:Y:S01]  /*26a0*/  UISETP.NE.AND UP0, UPT, UR7, -0x1, UPT ;  /* 0xffffffff0700788c */ /* 0x000fe2000bf05270 */
        /* <DEDUP_REMOVED lines=17> */
[----:B------:R-:W-:-:S02]  /*27c0*/  IADD3 R79, PT, PT, R79, 0x8, RZ ;  /* 0x000000084f4f7810 */ /* 0x000fc40007ffe0ff */
[----:B-1----:R-:W-:Y:S01]  /*27d0*/  LEA R77, R94, R77, 0x3 ;  /* 0x0000004d5e4d7211 */ /* 0x002fe200078e18ff */
[----:B0-----:R-:W-:Y:S01]  /*27e0*/  FFMA R59, R20, R32, R59 ;  /* 0x00000020143b7223 */ /* 0x001fe2000000003b */
[----:B--2---:R0:W-:Y:S04]  /*27f0*/  STS [R10], R40 ;  /* 0x000000280a007388 */ /* 0x0041e80000000800 */
[----:B------:R1:W-:Y:S04]  /*2800*/  STS [R10+0x200], R41 ;  /* 0x000200290a007388 */ /* 0x0003e80000000800 */
[----:B------:R2:W-:Y:S04]  /*2810*/  STS [R10+0x400], R42 ;  /* 0x0004002a0a007388 */ /* 0x0005e80000000800 */
[----:B------:R4:W-:Y:S01]  /*2820*/  STS [R10+0x600], R43 ;  /* 0x0006002b0a007388 */ /* 0x0009e20000000800 */
[----:B0-----:R-:W-:Y:S01]  /*2830*/  FFMA R40, R31, R25, R104 ;  /* 0x000000191f287223 */ /* 0x001fe20000000068 */
[----:B-1----:R-:W-:Y:S01]  /*2840*/  FFMA R41, R28, R26, R93 ;  /* 0x0000001a1c297223 */ /* 0x002fe2000000005d */
[C---:B------:R-:W-:Y:S01]  /*2850*/  FFMA R54, R20.reuse, R33, R54 ;  /* 0x0000002114367223 */ /* 0x040fe20000000036 */
[C---:B------:R-:W-:Y:S01]  /*2860*/  FFMA R57, R20.reuse, R34, R57 ;  /* 0x0000002214397223 */ /* 0x040fe20000000039 */
[----:B------:R-:W-:Y:S01]  /*2870*/  FFMA R60, R20, R35, R60 ;  /* 0x00000023143c7223 */ /* 0x000fe2000000003c */
[-C--:B--2---:R-:W-:Y:S01]  /*2880*/  FFMA R42, R21, R26.reuse, R48 ;  /* 0x0000001a152a7223 */ /* 0x084fe20000000030 */
[----:B------:R-:W-:Y:S01]  /*2890*/  FFMA R48, R31, R26, R102 ;  /* 0x0000001a1f307223 */ /* 0x000fe20000000066 */
[C---:B------:R-:W-:Y:S01]  /*28a0*/  FFMA R58, R21.reuse, R32, R58 ;  /* 0x00000020153a7223 */ /* 0x040fe2000000003a */
[----:B------:R-:W-:Y:S01]  /*28b0*/  FFMA R56, R21, R33, R56 ;  /* 0x0000002115387223 */ /* 0x000fe20000000038 */
[----:B----4-:R-:W-:Y:S01]  /*28c0*/  FFMA R10, R29, R25, R98 ;  /* 0x000000191d0a7223 */ /* 0x010fe20000000062 */
[----:B------:R-:W-:Y:S01]  /*28d0*/  FFMA R43, R30, R26, R89 ;  /* 0x0000001a1e2b7223 */ /* 0x000fe20000000059 */
        /* <DEDUP_REMOVED lines=22> */
[----:B---3--:R0:W-:Y:S02]  /*2a40*/  STS.128 [R24+UR8], R36 ;  /* 0x0000002418007988 */ /* 0x0081e40008000c08 */
[C---:B0-----:R-:W-:Y:S01]  /*2a50*/  FFMA R37, R30.reuse, R32, R87 ;  /* 0x000000201e257223 */ /* 0x041fe20000000057 */
[C---:B------:R-:W-:Y:S01]  /*2a60*/  FFMA R36, R30.reuse, R33, R92 ;  /* 0x000000211e247223 */ /* 0x040fe2000000005c */
[C---:B------:R-:W-:Y:S01]  /*2a70*/  FFMA R39, R30.reuse, R34, R85 ;  /* 0x000000221e277223 */ /* 0x040fe20000000055 */
[----:B------:R-:W-:Y:S01]  /*2a80*/  FFMA R38, R30, R35, R90 ;  /* 0x000000231e267223 */ /* 0x000fe2000000005a */
[----:B------:R-:W-:Y:S06]  /*2a90*/  BAR.SYNC.DEFER_BLOCKING 0x0 ;  /* 0x0000000000007b1d */ /* 0x000fec0000010000 */
[----:B------:R-:W-:Y:S05]  /*2aa0*/  BRA.U UP0, `(.L_x_1) ;  /* 0xffffffd900c87547 */ /* 0x000fea000b83ffff */
.L_x_0:
[----:B------:R-:W-:Y:S02]  /*2ab0*/  LEA R79, R4, UR5, 0x4 ;  /* 0x00000005044f7c11 */ /* 0x000fe4000f8e20ff */
[----:B------:R-:W-:-:S03]  /*2ac0*/  LEA R77, R7, UR6, 0x4 ;  /* 0x00000006074d7c11 */ /* 0x000fc6000f8e20ff */
[----:B------:R-:W-:Y:S04]  /*2ad0*/  LDS.128 R20, [R79+0x1000] ;  /* 0x001000004f147984 */ /* 0x000fe80000000c00 */
[----:B------:R-:W0:Y:S04]  /*2ae0*/  LDS.128 R24, [R77+0x1000] ;  /* 0x001000004d187984 */ /* 0x000e280000000c00 */
[----:B------:R-:W1:Y:S04]  /*2af0*/  LDS.128 R28, [R79+0x1100] ;  /* 0x001100004f1c7984 */ /* 0x000e680000000c00 */
[----:B------:R-:W2:Y:S01]  /*2b00*/  LDS.128 R32, [R77+0x1100] ;  /* 0x001100004d207984 */ /* 0x000ea20000000c00 */
[-C--:B0-----:R-:W-:Y:S01]  /*2b10*/  FFMA R96, R23, R24.reuse, R0 ;  /* 0x0000001817607223 */ /* 0x081fe20000000000 */
[----:B------:R-:W-:Y:S01]  /*2b20*/  FFMA R108, R21, R24, R6 ;  /* 0x00000018156c7223 */ /* 0x000fe20000000006 */
[C---:B------:R-:W-:Y:S01]  /*2b30*/  FFMA R87, R20.reuse, R26, R47 ;  /* 0x0000001a14577223 */ /* 0x040fe2000000002f */
[-C--:B------:R-:W-:Y:S01]  /*2b40*/  FFMA R95, R20, R24.reuse, R11 ;  /* 0x00000018145f7223 */ /* 0x080fe2000000000b */
[-C--:B-1----:R-:W-:Y:S01]  /*2b50*/  FFMA R0, R29, R24.reuse, R2 ;  /* 0x000000181d007223 */ /* 0x082fe20000000002 */
        /* <DEDUP_REMOVED lines=15> */
[----:B------:R-:W-:Y:S01]  /*2c50*/  FFMA R114, R23, R27, R44 ;  /* 0x0000001b17727223 */ /* 0x000fe2000000002c */
[----:B------:R-:W-:Y:S01]  /*2c60*/  LDS.128 R8, [R79+0x1200] ;  /* 0x001200004f087984 */ /* 0x000fe20000000c00 */
[-C--:B------:R-:W-:Y:S01]  /*2c70*/  FFMA R3, R28, R24.reuse, R3 ;  /* 0x000000181c037223 */ /* 0x080fe20000000003 */
[C---:B------:R-:W-:Y:S01]  /*2c80*/  FFMA R5, R30.reuse, R24, R5 ;  /* 0x000000181e057223 */ /* 0x040fe20000000005 */
[----:B------:R-:W-:Y:S01]  /*2c90*/  FFMA R40, R31, R25, R40 ;  /* 0x000000191f287223 */ /* 0x000fe20000000028 */
[----:B------:R-:W0:Y:S01]  /*2ca0*/  LDS.128 R12, [R77+0x1200] ;  /* 0x001200004d0c7984 */ /* 0x000e220000000c00 */
        /* <DEDUP_REMOVED lines=8> */
[----:B------:R-:W1:Y:S01]  /*2d30*/  LDS.128 R16, [R77+0x1300] ;  /* 0x001300004d107984 */ /* 0x000e620000000c00 */
[CC--:B--2---:R-:W-:Y:S01]  /*2d40*/  FFMA R89, R21.reuse, R32.reuse, R58 ;  /* 0x0000002015597223 */ /* 0x0c4fe2000000003a */
[C---:B------:R-:W-:Y:S01]  /*2d50*/  FFMA R49, R20.reuse, R32, R59 ;  /* 0x0000002014317223 */ /* 0x040fe2000000003b */
[CC--:B------:R-:W-:Y:S01]  /*2d60*/  FFMA R50, R20.reuse, R33.reuse, R54 ;  /* 0x0000002114327223 */ /* 0x0c0fe20000000036 */
[----:B------:R-:W2:Y:S01]  /*2d70*/  LDS.128 R24, [R79+0x1300] ;  /* 0x001300004f187984 */ /* 0x000ea20000000c00 */
[CC--:B------:R-:W-:Y:S01]  /*2d80*/  FFMA R93, R20.reuse, R34.reuse, R57 ;  /* 0x00000022145d7223 */ /* 0x0c0fe20000000039 */
[C---:B------:R-:W-:Y:S01]  /*2d90*/  FFMA R58, R21.reuse, R33, R56 ;  /* 0x00000021153a7223 */ /* 0x040fe20000000038 */
[-C--:B------:R-:W-:Y:S01]  /*2da0*/  FFMA R110, R20, R35.reuse, R60 ;  /* 0x00000023146e7223 */ /* 0x080fe2000000003c */
[C---:B------:R-:W-:Y:S01]  /*2db0*/  FFMA R101, R21.reuse, R34, R61 ;  /* 0x0000002215657223 */ /* 0x040fe2000000003d */
[-C--:B------:R-:W-:Y:S01]  /*2dc0*/  FFMA R64, R21, R35.reuse, R64 ;  /* 0x0000002315407223 */ /* 0x080fe20000000040 */
        /* <DEDUP_REMOVED lines=8> */
[C---:B------:R-:W-:Y:S01]  /*2e50*/  FFMA R65, R28.reuse, R32, R71 ;  /* 0x000000201c417223 */ /* 0x040fe20000000047 */
[C---:B------:R-:W-:Y:S01]  /*2e60*/  FFMA R70, R28.reuse, R33, R74 ;  /* 0x000000211c467223 */ /* 0x040fe2000000004a */
[C---:B------:R-:W-:Y:S01]  /*2e70*/  FFMA R63, R28.reuse, R34, R69 ;  /* 0x000000221c3f7223 */ /* 0x040fe20000000045 */
[----:B------:R-:W-:Y:S01]  /*2e80*/  FFMA R66, R28, R35, R76 ;  /* 0x000000231c427223 */ /* 0x000fe2000000004c */
[C---:B------:R-:W-:Y:S01]  /*2e90*/  FFMA R23, R30.reuse, R32, R37 ;  /* 0x000000201e177223 */ /* 0x040fe20000000025 */
[CC--:B------:R-:W-:Y:S01]  /*2ea0*/  FFMA R20, R30.reuse, R33.reuse, R36 ;  /* 0x000000211e147223 */ /* 0x0c0fe20000000024 */
[C---:B------:R-:W-:Y:S01]  /*2eb0*/  FFMA R21, R30.reuse, R34, R39 ;  /* 0x000000221e157223 */ /* 0x040fe20000000027 */
[C---:B------:R-:W-:Y:S01]  /*2ec0*/  FFMA R99, R29.reuse, R32, R78 ;  /* 0x000000201d637223 */ /* 0x040fe2000000004e */
[C---:B------:R-:W-:Y:S01]  /*2ed0*/  FFMA R22, R29.reuse, R33, R80 ;  /* 0x000000211d167223 */ /* 0x040fe20000000050 */
[CC--:B------:R-:W-:Y:S01]  /*2ee0*/  FFMA R28, R29.reuse, R35.reuse, R82 ;  /* 0x000000231d1c7223 */ /* 0x0c0fe20000000052 */
[----:B------:R-:W-:Y:S01]  /*2ef0*/  FFMA R30, R30, R35, R38 ;  /* 0x000000231e1e7223 */ /* 0x000fe20000000026 */
[----:B------:R-:W-:Y:S01]  /*2f00*/  FFMA R53, R29, R34, R73 ;  /* 0x000000221d357223 */ /* 0x000fe20000000049 */
[C---:B------:R-:W-:Y:S01]  /*2f10*/  FFMA R85, R31.reuse, R32, R84 ;  /* 0x000000201f557223 */ /* 0x040fe20000000054 */
[C---:B------:R-:W-:Y:S01]  /*2f20*/  FFMA R78, R31.reuse, R33, R86 ;  /* 0x000000211f4e7223 */ /* 0x040fe20000000056 */
[C---:B------:R-:W-:Y:S01]  /*2f30*/  FFMA R61, R31.reuse, R34, R75 ;  /* 0x000000221f3d7223 */ /* 0x040fe2000000004b */
[----:B------:R-:W-:Y:S01]  /*2f40*/  FFMA R68, R31, R35, R88 ;  /* 0x000000231f447223 */ /* 0x000fe20000000058 */
[CC--:B0-----:R-:W-:Y:S01]  /*2f50*/  FFMA R76, R8.reuse, R13.reuse, R102 ;  /* 0x0000000d084c7223 */ /* 0x0c1fe20000000066 */
[-C--:B------:R-:W-:Y:S01]  /*2f60*/  FFMA R51, R8, R14.reuse, R87 ;  /* 0x0000000e08337223 */ /* 0x080fe20000000057 */
[CC--:B------:R-:W-:Y:S01]  /*2f70*/  FFMA R82, R11.reuse, R13.reuse, R98 ;  /* 0x0000000d0b527223 */ /* 0x0c0fe20000000062 */
[----:B------:R-:W-:Y:S01]  /*2f80*/  FFMA R71, R11, R14, R83 ;  /* 0x0000000e0b477223 */ /* 0x000fe20000000053 */
[----:B------:R-:W-:Y:S01]  /*2f90*/  FFMA R38, R10, R13, R100 ;  /* 0x0000000d0a267223 */ /* 0x000fe20000000064 */
[----:B------:R-:W-:Y:S01]  /*2fa0*/  FFMA R95, R8, R12, R95 ;  /* 0x0000000c085f7223 */ /* 0x000fe2000000005f */
[C---:B-1----:R-:W-:Y:S01]  /*2fb0*/  FFMA R102, R9.reuse, R17, R58 ;  /* 0x0000001109667223 */ /* 0x042fe2000000003a */
[----:B------:R-:W-:Y:S01]  /*2fc0*/  FFMA R36, R9, R19, R64 ;  /* 0x0000001309247223 */ /* 0x000fe20000000040 */
        /* <DEDUP_REMOVED lines=10> */
[----:B------:R-:W-:Y:S01]  /*3070*/  FFMA R64, R25, R12, R0 ;  /* 0x0000000c19407223 */ /* 0x000fe20000000000 */
[C---:B------:R-:W-:Y:S01]  /*3080*/  FFMA R49, R8.reuse, R16, R49 ;  /* 0x0000001008317223 */ /* 0x040fe20000000031 */
[C---:B------:R-:W-:Y:S01]  /*3090*/  FFMA R50, R8.reuse, R17, R50 ;  /* 0x0000001108327223 */ /* 0x040fe20000000032 */
[C---:B------:R-:W-:Y:S01]  /*30a0*/  FFMA R93, R8.reuse, R18, R93 ;  /* 0x00000012085d7223 */ /* 0x040fe2000000005d */
[----:B------:R-:W-:Y:S01]  /*30b0*/  FFMA R110, R8, R19, R110 ;  /* 0x00000013086e7223 */ /* 0x000fe2000000006e */
[C---:B------:R-:W-:Y:S01]  /*30c0*/  FFMA R89, R9.reuse, R16, R89 ;  /* 0x0000001009597223 */ /* 0x040fe20000000059 */
        /* <DEDUP_REMOVED lines=20> */
[----:B------:R-:W-:Y:S01]  /*3210*/  FFMA R48, R8, R15, R48 ;  /* 0x0000000f08307223 */ /* 0x000fe20000000030 */
[C---:B------:R-:W-:Y:S01]  /*3220*/  FFMA R108, R9.reuse, R12, R108 ;  /* 0x0000000c096c7223 */ /* 0x040fe2000000006c */
[C---:B------:R-:W-:Y:S01]  /*3230*/  FFMA R106, R9.reuse, R13, R106 ;  /* 0x0000000d096a7223 */ /* 0x040fe2000000006a */
[----:B------:R-:W-:Y:S01]  /*3240*/  LDS.128 R20, [R77+0x1500] ;  /* 0x001500004d147984 */ /* 0x000fe20000000c00 */
[C---:B------:R-:W-:Y:S01]  /*3250*/  FFMA R91, R9.reuse, R14, R91 ;  /* 0x0000000e095b7223 */ /* 0x040fe2000000005b */
[-C--:B------:R-:W-:Y:S01]  /*3260*/  FFMA R104, R9, R15.reuse, R104 ;  /* 0x0000000f09687223 */ /* 0x080fe20000000068 */
[C---:B------:R-:W-:Y:S01]  /*3270*/  FFMA R37, R10.reuse, R12, R81 ;  /* 0x0000000c0a257223 */ /* 0x040fe20000000051 */
[----:B------:R-:W0:Y:S01]  /*3280*/  LDS.128 R16, [R79+0x1500] ;  /* 0x001500004f107984 */ /* 0x000e220000000c00 */
[C---:B------:R-:W-:Y:S01]  /*3290*/  FFMA R39, R10.reuse, R14, R97 ;  /* 0x0000000e0a277223 */ /* 0x040fe20000000061 */
[-C--:B------:R-:W-:Y:S01]  /*32a0*/  FFMA R100, R10, R15.reuse, R116 ;  /* 0x0000000f0a647223 */ /* 0x080fe20000000074 */
[C---:B------:R-:W-:Y:S01]  /*32b0*/  FFMA R96, R11.reuse, R12, R96 ;  /* 0x0000000c0b607223 */ /* 0x040fe20000000060 */
[----:B------:R-:W-:Y:S01]  /*32c0*/  FFMA R80, R11, R15, R114 ;  /* 0x0000000f0b507223 */ /* 0x000fe20000000072 */
[C---:B------:R-:W-:Y:S01]  /*32d0*/  FFMA R62, R25.reuse, R13, R90 ;  /* 0x0000000d193e7223 */ /* 0x040fe2000000005a */
[----:B------:R-:W1:Y:S01]  /*32e0*/  LDS.128 R8, [R79+0x1400] ;  /* 0x001400004f087984 */ /* 0x000e620000000c00 */
        /* <DEDUP_REMOVED lines=10> */
[----:B------:R-:W-:Y:S01]  /*3390*/  LDS.128 R12, [R79+0x1600] ;  /* 0x001600004f0c7984 */ /* 0x000fe20000000c00 */
        /* <DEDUP_REMOVED lines=16> */
[C---:B-1----:R-:W-:Y:S01]  /*34a0*/  FFMA R81, R8.reuse, R28, R95 ;  /* 0x0000001c08517223 */ /* 0x042fe2000000005f */
        /* <DEDUP_REMOVED lines=40> */
[----:B------:R-:W0:Y:S01]  /*3730*/  LDS.128 R32, [R77+0x1600] ;  /* 0x001600004d207984 */ /* 0x000e220000000c00 */
[C---:B------:R-:W-:Y:S01]  /*3740*/  FFMA R54, R19.reuse, R29, R54 ;  /* 0x0000001d13367223 */ /* 0x040fe20000000036 */
[C---:B------:R-:W-:Y:S01]  /*3750*/  FFMA R25, R18.reuse, R28, R25 ;  /* 0x0000001c12197223 */ /* 0x040fe20000000019 */
[C---:B------:R-:W-:Y:S01]  /*3760*/  FFMA R5, R18.reuse, R30, R5 ;  /* 0x0000001e12057223 */ /* 0x040fe20000000005 */
[----:B------:R-:W1:Y:S01]  /*3770*/  LDS.128 R8, [R77+0x1700] ;  /* 0x001700004d087984 */ /* 0x000e620000000c00 */
[-C--:B------:R-:W-:Y:S01]  /*3780*/  FFMA R6, R18, R31.reuse, R6 ;  /* 0x0000001f12067223 */ /* 0x080fe20000000006 */
        /* <DEDUP_REMOVED lines=8> */
[----:B------:R-:W-:Y:S01]  /*3810*/  FFMA R82, R15, R33, R82 ;  /* 0x000000210f527223 */ /* 0x000fe20000000052 */
[C---:B------:R-:W-:Y:S01]  /*3820*/  FFMA R81, R12.reuse, R32, R81 ;  /* 0x000000200c517223 */ /* 0x040fe20000000051 */
[C---:B------:R-:W-:Y:S01]  /*3830*/  FFMA R51, R12.reuse, R34, R51 ;  /* 0x000000220c337223 */ /* 0x040fe20000000033 */
[C---:B------:R-:W-:Y:S01]  /*3840*/  FFMA R48, R12.reuse, R35, R48 ;  /* 0x000000230c307223 */ /* 0x040fe20000000030 */
[----:B-1----:R-:W-:Y:S01]  /*3850*/  FFMA R49, R12, R8, R49 ;  /* 0x000000080c317223 */ /* 0x002fe20000000031 */
        /* <DEDUP_REMOVED lines=14> */
[CC--:B------:R-:W-:Y:S01]  /*3940*/  FFMA R27, R21.reuse, R10.reuse, R27 ;  /* 0x0000000a151b7223 */ /* 0x0c0fe2000000001b */
[----:B------:R-:W-:Y:S01]  /*3950*/  FFMA R20, R21, R11, R16 ;  /* 0x0000000b15147223 */ /* 0x000fe20000000010 */
[-C--:B------:R-:W-:Y:S01]  /*3960*/  FFMA R2, R22, R33.reuse, R2 ;  /* 0x0000002116027223 */ /* 0x080fe20000000002 */
        /* <DEDUP_REMOVED lines=33> */
[----:B------:R-:W-:Y:S01]  /*3b80*/  LDS.128 R12, [R77+0x1900] ;  /* 0x001900004d0c7984 */ /* 0x000fe20000000c00 */
[CC--:B------:R-:W-:Y:S01]  /*3b90*/  FFMA R25, R22.reuse, R32.reuse, R25 ;  /* 0x0000002016197223 */ /* 0x0c0fe20000000019 */
[CC--:B------:R-:W-:Y:S01]  /*3ba0*/  FFMA R6, R22.reuse, R35.reuse, R6 ;  /* 0x0000002316067223 */ /* 0x0c0fe20000000006 */
[C---:B------:R-:W-:Y:S01]  /*3bb0*/  FFMA R52, R23.reuse, R32, R52 ;  /* 0x0000002017347223 */ /* 0x040fe20000000034 */
[----:B------:R-:W0:Y:S01]  /*3bc0*/  LDS.128 R8, [R79+0x1900] ;  /* 0x001900004f087984 */ /* 0x000e220000000c00 */
[C---:B------:R-:W-:Y:S01]  /*3bd0*/  FFMA R60, R23.reuse, R35, R60 ;  /* 0x00000023173c7223 */ /* 0x040fe2000000003c */
[-C--:B------:R-:W-:Y:S01]  /*3be0*/  FFMA R5, R22, R34.reuse, R5 ;  /* 0x0000002216057223 */ /* 0x080fe20000000005 */
[----:B------:R-:W-:Y:S01]  /*3bf0*/  FFMA R53, R23, R34, R53 ;  /* 0x0000002217357223 */ /* 0x000fe20000000035 */
[----:B------:R-:W1:Y:S01]  /*3c00*/  LDS.128 R16, [R79+0x1800] ;  /* 0x001800004f107984 */ /* 0x000e620000000c00 */
        /* <DEDUP_REMOVED lines=61> */
[C---:B------:R-:W-:Y:S01]  /*3fe0*/  FFMA R5, R10.reuse, R30, R5 ;  /* 0x0000001e0a057223 */ /* 0x040fe20000000005 */
[----:B------:R-:W-:Y:S01]  /*3ff0*/  FFMA R6, R10, R31, R6 ;  /* 0x0000001f0a067223 */ /* 0x000fe20000000006 */
[C---:B------:R-:W-:Y:S01]  /*4000*/  FFMA R52, R11.reuse, R28, R52 ;  /* 0x0000001c0b347223 */ /* 0x040fe20000000034 */
[----:B------:R-:W2:Y:S01]  /*4010*/  LDS.128 R12, [R79+0x1b00] ;  /* 0x001b00004f0c7984 */ /* 0x000ea20000000c00 */
        /* <DEDUP_REMOVED lines=55> */
[----:B------:R-:W-:Y:S01]  /*4390*/  FFMA R12, R13, R19, R32 ;  /* 0x000000130d0c7223 */ /* 0x000fe20000000020 */
[----:B------:R-:W0:Y:S01]  /*43a0*/  LDS.128 R84, [R79+0x1c00] ;  /* 0x001c00004f547984 */ /* 0x000e220000000c00 */
[----:B------:R-:W-:Y:S01]  /*43b0*/  FFMA R96, R15, R96, R33 ;  /* 0x000000600f607223 */ /* 0x000fe20000000021 */
        /* <DEDUP_REMOVED lines=9> */
[C---:B------:R-:W-:Y:S01]  /*4450*/  FFMA R60, R15.reuse, R19, R60 ;  /* 0x000000130f3c7223 */ /* 0x040fe2000000003c */
[C---:B------:R-:W-:Y:S01]  /*4460*/  FFMA R78, R15.reuse, R97, R78 ;  /* 0x000000610f4e7223 */ /* 0x040fe2000000004e */
[C---:B------:R-:W-:Y:S01]  /*4470*/  FFMA R61, R15.reuse, R98, R61 ;  /* 0x000000620f3d7223 */ /* 0x040fe2000000003d */
[----:B------:R-:W-:Y:S01]  /*4480*/  FFMA R68, R15, R99, R68 ;  /* 0x000000630f447223 */ /* 0x000fe20000000044 */
[----:B------:R-:W-:Y:S01]  /*4490*/  LDS.128 R16, [R79+0x1e00] ;  /* 0x001e00004f107984 */ /* 0x000fe20000000c00 */
[----:B------:R-:W3:Y:S01]  /*44a0*/  LDC.64 R98, c[0x0][0x390] ;  /* 0x0000e400ff627b82 */ /* 0x000ee20000000a00 */
        /* <DEDUP_REMOVED lines=17> */
[C---:B--2---:R-:W-:Y:S01]  /*45c0*/  FFMA R15, R33.reuse, R28, R23 ;  /* 0x0000001c210f7223 */ /* 0x044fe20000000017 */
[C---:B------:R-:W-:Y:S01]  /*45d0*/  FFMA R13, R33.reuse, R30, R21 ;  /* 0x0000001e210d7223 */ /* 0x040fe20000000015 */
[C---:B------:R-:W-:Y:S01]  /*45e0*/  FFMA R64, R33.reuse, R24, R64 ;  /* 0x0000001821407223 */ /* 0x040fe20000000040 */
[----:B------:R-:W0:Y:S01]  /*45f0*/  LDS.128 R20, [R77+0x1e00] ;  /* 0x001e00004d147984 */ /* 0x000e220000000c00 */
[C---:B------:R-:W-:Y:S01]  /*4600*/  FFMA R62, R33.reuse, R25, R62 ;  /* 0x00000019213e7223 */ /* 0x040fe2000000003e */
[C---:B------:R-:W-:Y:S01]  /*4610*/  FFMA R55, R33.reuse, R26, R55 ;  /* 0x0000001a21377223 */ /* 0x040fe20000000037 */
[C---:B------:R-:W-:Y:S01]  /*4620*/  FFMA R12, R33.reuse, R27, R12 ;  /* 0x0000001b210c7223 */ /* 0x040fe2000000000c */
[C---:B------:R-:W-:Y:S01]  /*4630*/  FFMA R10, R33.reuse, R29, R10 ;  /* 0x0000001d210a7223 */ /* 0x040fe2000000000a */
[----:B------:R-:W-:Y:S01]  /*4640*/  FFMA R8, R33, R31, R8 ;  /* 0x0000001f21087223 */ /* 0x000fe20000000008 */
[C---:B------:R-:W-:Y:S01]  /*4650*/  FFMA R57, R32.reuse, R24, R57 ;  /* 0x0000001820397223 */ /* 0x040fe20000000039 */
[----:B------:R-:W1:Y:S01]  /*4660*/  S2R R33, SR_CTAID.Y ;  /* 0x0000000000217919 */ /* 0x000e620000002600 */
        /* <DEDUP_REMOVED lines=8> */
[----:B------:R-:W2:Y:S01]  /*46f0*/  S2R R32, SR_CTAID.X ;  /* 0x0000000000207919 */ /* 0x000ea20000002500 */
        /* <DEDUP_REMOVED lines=15> */
[----:B------:R-:W4:Y:S01]  /*47f0*/  LDS.128 R24, [R77+0x1f00] ;  /* 0x001f00004d187984 */ /* 0x000f220000000c00 */
[-C--:B------:R-:W-:Y:S01]  /*4800*/  FFMA R74, R87, R29.reuse, R74 ;  /* 0x0000001d574a7223 */ /* 0x080fe2000000004a */
[C---:B------:R-:W-:Y:S01]  /*4810*/  FFMA R0, R34.reuse, R29, R0 ;  /* 0x0000001d22007223 */ /* 0x040fe20000000000 */
[-C--:B------:R-:W-:Y:S01]  /*4820*/  FFMA R41, R85, R28.reuse, R41 ;  /* 0x0000001c55297223 */ /* 0x080fe20000000029 */
[-C--:B------:R-:W-:Y:S01]  /*4830*/  FFMA R69, R87, R28.reuse, R69 ;  /* 0x0000001c57457223 */ /* 0x080fe20000000045 */
[----:B------:R-:W-:Y:S01]  /*4840*/  FFMA R9, R34, R28, R9 ;  /* 0x0000001c22097223 */ /* 0x000fe20000000009 */
[----:B------:R-:W-:Y:S01]  /*4850*/  FFMA R36, R85, R31, R36 ;  /* 0x0000001f55247223 */ /* 0x000fe20000000024 */
[----:B-1----:R-:W-:Y:S01]  /*4860*/  LEA R33, R33, R4, 0x5 ;  /* 0x0000000421217211 */ /* 0x002fe200078e28ff */
[----:B------:R-:W-:Y:S01]  /*4870*/  FFMA R4, R35, R29, R78 ;  /* 0x0000001d23047223 */ /* 0x000fe2000000004e */
[----:B0-----:R-:W-:Y:S01]  /*4880*/  FFMA R29, R16, R21, R76 ;  /* 0x00000015101d7223 */ /* 0x001fe2000000004c */
[-C--:B------:R-:W-:Y:S01]  /*4890*/  FFMA R56, R87, R31.reuse, R56 ;  /* 0x0000001f57387223 */ /* 0x080fe20000000038 */
[----:B------:R-:W0:Y:S01]  /*48a0*/  LDS.128 R76, [R79+0x1f00] ;  /* 0x001f00004f4c7984 */ /* 0x000e220000000c00 */
[-C--:B------:R-:W-:Y:S01]  /*48b0*/  FFMA R14, R34, R31.reuse, R14 ;  /* 0x0000001f220e7223 */ /* 0x080fe2000000000e */
[----:B------:R-:W-:Y:S01]  /*48c0*/  FFMA R68, R35, R31, R68 ;  /* 0x0000001f23447223 */ /* 0x000fe20000000044 */
[----:B------:R-:W-:Y:S01]  /*48d0*/  FFMA R31, R16, R23, R48 ;  /* 0x00000017101f7223 */ /* 0x000fe20000000030 */
[----:B------:R-:W-:Y:S01]  /*48e0*/  FFMA R43, R85, R30, R43 ;  /* 0x0000001e552b7223 */ /* 0x000fe2000000002b */
[----:B--2---:R-:W-:Y:S01]  /*48f0*/  LEA R32, R32, R7, 0x5 ;  /* 0x0000000720207211 */ /* 0x004fe200078e28ff */
[----:B------:R-:W-:Y:S01]  /*4900*/  FFMA R7, R35, R28, R96 ;  /* 0x0000001c23077223 */ /* 0x000fe20000000060 */
[----:B------:R-:W-:Y:S01]  /*4910*/  SHF.L.U32 R28, R33, 0x2, RZ ;  /* 0x00000002211c7819 */ /* 0x000fe200000006ff */
[-C--:B------:R-:W-:Y:S01]  /*4920*/  FFMA R67, R87, R30.reuse, R67 ;  /* 0x0000001e57437223 */ /* 0x080fe20000000043 */
[----:B------:R-:W-:Y:S01]  /*4930*/  SHF.L.U32 R33, R32, 0x2, RZ ;  /* 0x0000000220217819 */ /* 0x000fe200000006ff */
[-C--:B------:R-:W-:Y:S01]  /*4940*/  FFMA R3, R34, R30.reuse, R3 ;  /* 0x0000001e22037223 */ /* 0x080fe20000000003 */
[----:B------:R-:W-:Y:S01]  /*4950*/  FFMA R61, R35, R30, R61 ;  /* 0x0000001e233d7223 */ /* 0x000fe2000000003d */
[----:B------:R-:W-:Y:S01]  /*4960*/  FFMA R30, R16, R22, R51 ;  /* 0x00000016101e7223 */ /* 0x000fe20000000033 */
[C---:B------:R-:W-:Y:S01]  /*4970*/  IADD3 R32, PT, PT, R28.reuse, 0x40, RZ ;  /* 0x000000401c207810 */ /* 0x040fe20007ffe0ff */
[----:B------:R-:W-:-:S02]  /*4980*/  IMAD R101, R28, R94, R33 ;  /* 0x0000005e1c657224 */ /* 0x000fc400078e0221 */
[-C--:B------:R-:W-:Y:S01]  /*4990*/  FFMA R28, R16, R20.reuse, R81 ;  /* 0x00000014101c7223 */ /* 0x080fe20000000051 */
[----:B------:R-:W-:Y:S01]  /*49a0*/  FFMA R44, R17, R20, R44 ;  /* 0x00000014112c7223 */ /* 0x000fe2000000002c */
[----:B---3--:R-:W-:-:S04]  /*49b0*/  IMAD.WIDE R100, R101, 0x4, R98 ;  /* 0x0000000465647825 */ /* 0x008fc800078e0262 */
[----:B------:R-:W-:Y:S01]  /*49c0*/  IMAD R97, R32, R94, R33 ;  /* 0x0000005e20617224 */ /* 0x000fe200078e0221 */
[----:B------:R1:W-:Y:S03]  /*49d0*/  STG.E.128 desc[UR12][R100.64], R28 ;  /* 0x0000001c64007986 */ /* 0x0003e6000c101d0c */
[----:B------:R-:W-:-:S04]  /*49e0*/  IMAD.WIDE R96, R97, 0x4, R98 ;  /* 0x0000000461607825 */ /* 0x000fc800078e0262 */
[C---:B----4-:R-:W-:Y:S01]  /*49f0*/  FFMA R48, R16.reuse, R24, R49 ;  /* 0x0000001810307223 */ /* 0x050fe20000000031 */
[C---:B------:R-:W-:Y:S01]  /*4a00*/  FFMA R49, R16.reuse, R25, R50 ;  /* 0x0000001910317223 */ /* 0x040fe20000000032 */
[C---:B------:R-:W-:Y:S01]  /*4a10*/  FFMA R50, R16.reuse, R26, R45 ;  /* 0x0000001a10327223 */ /* 0x040fe2000000002d */
[----:B------:R-:W-:Y:S01]  /*4a20*/  FFMA R51, R16, R27, R92 ;  /* 0x0000001b10337223 */ /* 0x000fe2000000005c */
[----:B------:R-:W-:Y:S01]  /*4a30*/  FFMA R45, R17, R21, R46 ;  /* 0x00000015112d7223 */ /* 0x000fe2000000002e */
[----:B------:R-:W-:-:S04]  /*4a40*/  IMAD.WIDE R92, R94, 0x4, R100 ;  /* 0x000000045e5c7825 */ /* 0x000fc800078e0264 */
[C---:B------:R-:W-:Y:S01]  /*4a50*/  FFMA R46, R17.reuse, R22, R47 ;  /* 0x00000016112e7223 */ /* 0x040fe2000000002f */
[C---:B------:R-:W-:Y:S01]  /*4a60*/  FFMA R47, R17.reuse, R23, R40 ;  /* 0x00000017112f7223 */ /* 0x040fe20000000028 */
[C---:B------:R-:W-:Y:S01]  /*4a70*/  FFMA R40, R17.reuse, R24, R41 ;  /* 0x0000001811287223 */ /* 0x040fe20000000029 */
[C---:B------:R-:W-:Y:S01]  /*4a80*/  FFMA R41, R17.reuse, R25, R42 ;  /* 0x0000001911297223 */ /* 0x040fe2000000002a */
[C---:B------:R-:W-:Y:S01]  /*4a90*/  FFMA R42, R17.reuse, R26, R43 ;  /* 0x0000001a112a7223 */ /* 0x040fe2000000002b */
[-C--:B------:R-:W-:Y:S01]  /*4aa0*/  FFMA R35, R18, R27.reuse, R86 ;  /* 0x0000001b12237223 */ /* 0x080fe20000000056 */
[----:B------:R-:W-:Y:S01]  /*4ab0*/  FFMA R43, R17, R27, R36 ;  /* 0x0000001b112b7223 */ /* 0x000fe20000000024 */
[----:B------:R-:W-:-:S04]  /*4ac0*/  IMAD.WIDE R86, R94, 0x4, R92 ;  /* 0x000000045e567825 */ /* 0x000fc800078e025c */
        /* <DEDUP_REMOVED lines=15> */
[----:B------:R-:W-:Y:S01]  /*4bc0*/  IMAD.WIDE R74, R94, 0x4, R86 ;  /* 0x000000045e4a7825 */ /* 0x000fe200078e0256 */
[----:B------:R1:W-:Y:S03]  /*4bd0*/  STG.E.128 desc[UR12][R100.64+0x100], R48 ;  /* 0x0001003064007986 */ /* 0x0003e6000c101d0c */
[C---:B0-----:R-:W-:Y:S01]  /*4be0*/  FFMA R56, R76.reuse, R20, R57 ;  /* 0x000000144c387223 */ /* 0x041fe20000000039 */
[C---:B------:R-:W-:Y:S01]  /*4bf0*/  FFMA R57, R76.reuse, R21, R58 ;  /* 0x000000154c397223 */ /* 0x040fe2000000003a */
[C---:B------:R-:W-:Y:S01]  /*4c00*/  FFMA R58, R76.reuse, R22, R59 ;  /* 0x000000164c3a7223 */ /* 0x040fe2000000003b */
[----:B------:R-:W-:Y:S01]  /*4c10*/  STG.E.128 desc[UR12][R92.64], R44 ;  /* 0x0000002c5c007986 */ /* 0x000fe2000c101d0c */
[----:B------:R-:W-:-:S03]  /*4c20*/  FFMA R59, R76, R23, R72 ;  /* 0x000000174c3b7223 */ /* 0x000fc60000000048 */
[----:B------:R-:W-:Y:S04]  /*4c30*/  STG.E.128 desc[UR12][R92.64+0x100], R40 ;  /* 0x000100285c007986 */ /* 0x000fe8000c101d0c */
[----:B------:R-:W-:Y:S04]  /*4c40*/  STG.E.128 desc[UR12][R86.64], R36 ;  /* 0x0000002456007986 */ /* 0x000fe8000c101d0c */
[----:B------:R0:W-:Y:S01]  /*4c50*/  STG.E.128 desc[UR12][R86.64+0x100], R32 ;  /* 0x0001002056007986 */ /* 0x0001e2000c101d0c */
[C---:B-1----:R-:W-:Y:S01]  /*4c60*/  FFMA R48, R76.reuse, R24, R65 ;  /* 0x000000184c307223 */ /* 0x042fe20000000041 */
[----:B------:R-:W-:-:S02]  /*4c70*/  FFMA R49, R76, R25, R70 ;  /* 0x000000194c317223 */ /* 0x000fc40000000046 */
[----:B------:R1:W-:Y:S01]  /*4c80*/  STG.E.128 desc[UR12][R74.64+0x100], R16 ;  /* 0x000100104a007986 */ /* 0x0003e2000c101d0c */
[C---:B------:R-:W-:Y:S01]  /*4c90*/  FFMA R50, R76.reuse, R26, R63 ;  /* 0x0000001a4c327223 */ /* 0x040fe2000000003f */
[----:B------:R-:W-:Y:S02]  /*4ca0*/  FFMA R51, R76, R27, R66 ;  /* 0x0000001b4c337223 */ /* 0x000fe40000000042 */
[----:B------:R2:W-:Y:S04]  /*4cb0*/  STG.E.128 desc[UR12][R74.64], R28 ;  /* 0x0000001c4a007986 */ /* 0x0005e8000c101d0c */
[----:B------:R-:W-:Y:S04]  /*4cc0*/  STG.E.128 desc[UR12][R96.64], R56 ;  /* 0x0000003860007986 */ /* 0x000fe8000c101d0c */
[----:B------:R-:W-:Y:S01]  /*4cd0*/  STG.E.128 desc[UR12][R96.64+0x100], R48 ;  /* 0x0001003060007986 */ /* 0x000fe2000c101d0c */
        /* <DEDUP_REMOVED lines=8> */
[----:B--2---:R-:W-:Y:S01]  /*4d60*/  FFMA R29, R78, R21, R2 ;  /* 0x000000154e1d7223 */ /* 0x004fe20000000002 */
[----:B------:R-:W-:-:S04]  /*4d70*/  IMAD.WIDE R2, R94, 0x4, R96 ;  /* 0x000000045e027825 */ /* 0x000fc800078e0260 */
[CC--:B------:R-:W-:Y:S01]  /*4d80*/  FFMA R8, R78.reuse, R24.reuse, R9 ;  /* 0x000000184e087223 */ /* 0x0c0fe20000000009 */
[C---:B------:R-:W-:Y:S01]  /*4d90*/  FFMA R31, R78.reuse, R23, R6 ;  /* 0x000000174e1f7223 */ /* 0x040fe20000000006 */
[----:B------:R-:W-:Y:S01]  /*4da0*/  FFMA R24, R79, R24, R7 ;  /* 0x000000184f187223 */ /* 0x000fe20000000007 */
[----:B------:R-:W-:Y:S01]  /*4db0*/  FFMA R18, R77, R26, R13 ;  /* 0x0000001a4d127223 */ /* 0x000fe2000000000d */
[----:B------:R-:W-:Y:S01]  /*4dc0*/  FFMA R28, R78, R20, R11 ;  /* 0x000000144e1c7223 */ /* 0x000fe2000000000b */
[----:B------:R-:W-:-:S04]  /*4dd0*/  IMAD.WIDE R6, R94, 0x4, R2 ;  /* 0x000000045e067825 */ /* 0x000fc800078e0202 */
        /* <DEDUP_REMOVED lines=11> */
[----:B------:R-:W-:Y:S04]  /*4e90*/  STG.E.128 desc[UR12][R2.64], R32 ;  /* 0x0000002002007986 */ /* 0x000fe8000c101d0c */
[----:B------:R-:W-:Y:S04]  /*4ea0*/  STG.E.128 desc[UR12][R2.64+0x100], R16 ;  /* 0x0001001002007986 */ /* 0x000fe8000c101d0c */
[----:B------:R-:W-:Y:S04]  /*4eb0*/  STG.E.128 desc[UR12][R6.64], R28 ;  /* 0x0000001c06007986 */ /* 0x000fe8000c101d0c */
[----:B------:R-:W-:Y:S04]  /*4ec0*/  STG.E.128 desc[UR12][R6.64+0x100], R8 ;  /* 0x0001000806007986 */ /* 0x000fe8000c101d0c */
[----:B------:R-:W-:Y:S04]  /*4ed0*/  STG.E.128 desc[UR12][R94.64], R20 ;  /* 0x000000145e007986 */ /* 0x000fe8000c101d0c */
[----:B------:R-:W-:Y:S01]  /*4ee0*/  STG.E.128 desc[UR12][R94.64+0x100], R24 ;  /* 0x000100185e007986 */ /* 0x000fe2000c101d0c */
[----:B------:R-:W-:Y:S05]  /*4ef0*/  EXIT ;  /* 0x000000000000794d */ /* 0x000fea0003800000 */
.L_x_2:
[----:B------:R-:W-:-:S00]  /*4f00*/  BRA `(.L_x_2) ;  /* 0xfffffffc00fc7947 */ /* 0x000fc0000383ffff */
[----:B------:R-:W-:-:S00]  /*4f10*/  NOP ;  /* 0x0000000000007918 */ /* 0x000fc00000000000 */
        /* <DEDUP_REMOVED lines=14> */
.L_x_3:


//--------------------- .nv.shared._Z13naiveSgemm_v4PfS_S_iii --------------------------
	.section	.nv.shared._Z13naiveSgemm_v4PfS_S_iii,"aw",@nobits
	.sectionflags	@""
	.align	4
.nv.shared._Z13naiveSgemm_v4PfS_S_iii:
	.zero		17408


//--------------------- .nv.shared.reserved.0     --------------------------
	.section	.nv.shared.reserved.0,"aw",@nobits
	.weak		__nv_reservedSMEM_offset_0_alias
	.size		__nv_reservedSMEM_offset_0_alias, 0, 64
	.other		__nv_reservedSMEM_offset_0_alias,@"STO_CUDA_RESERVED_SHARED STV_DEFAULT"
__nv_reservedSMEM_offset_0_alias:
	.zero		0
	.zero		64


//--------------------- .nv.constant0._Z13naiveSgemm_v4PfS_S_iii --------------------------
	.section	.nv.constant0._Z13naiveSgemm_v4PfS_S_iii,"a",@progbits
	.sectionflags	@""
	.align	4
.nv.constant0._Z13naiveSgemm_v4PfS_S_iii:
	.zero		932


//--------------------- SYMBOLS --------------------------

	.type		.nv.reservedSmem.offset0,@object
	.size		.nv.reservedSmem.offset0,0x4
	.type		.nv.reservedSmem.cap,@object
	.size		.nv.reservedSmem.cap,0x4
